// auto-generated by cutlass_sweep.gemm — config: {"arch": "sm_100", "cluster_m": 2, "cluster_n": 4, "dtype": "fp16", "dtype_b": "fp16", "layout": "nt", "stages": 0, "tile_k": 32, "tile_m": 128, "tile_n": 256}
#include "cutlass/cutlass.h"
#include "cutlass/gemm/collective/collective_builder.hpp"
#include "cutlass/gemm/device/gemm_universal_adapter.h"
#include "cutlass/gemm/kernel/gemm_universal.hpp"
#include "cutlass/epilogue/collective/collective_builder.hpp"

using ElemA = cutlass::half_t;
using ElemB = cutlass::half_t;
using ElemCD = cutlass::half_t;
using Acc  = float;
using TileShape    = cute::Shape<cute::_128, cute::_256, cute::_32>;
using ClusterShape = cute::Shape<cute::_2, cute::_4, cute::_1>;

using CollectiveEpilogue = typename cutlass::epilogue::collective::CollectiveBuilder<
    cutlass::arch::Sm100, cutlass::arch::OpClassTensorOp,
    TileShape, ClusterShape,
    cutlass::epilogue::collective::EpilogueTileAuto,
    Acc, Acc,
    ElemCD, cutlass::layout::RowMajor, 128 / cutlass::sizeof_bits<ElemCD>::value,
    ElemCD, cutlass::layout::RowMajor, 128 / cutlass::sizeof_bits<ElemCD>::value,
    cutlass::epilogue::collective::EpilogueScheduleAuto
  >::CollectiveOp;

using CollectiveMainloop = typename cutlass::gemm::collective::CollectiveBuilder<
    cutlass::arch::Sm100, cutlass::arch::OpClassTensorOp,
    ElemA, cutlass::layout::RowMajor, 128 / cutlass::sizeof_bits<ElemA>::value,
    ElemB, cutlass::layout::ColumnMajor, 128 / cutlass::sizeof_bits<ElemB>::value,
    Acc,
    TileShape, ClusterShape,
    cutlass::gemm::collective::StageCountAutoCarveout<static_cast<int>(sizeof(typename CollectiveEpilogue::SharedStorage))>,
    cutlass::gemm::collective::KernelScheduleAuto
  >::CollectiveOp;

using GemmKernel = cutlass::gemm::kernel::GemmUniversal<
    cute::Shape<int,int,int,int>,
    CollectiveMainloop,
    CollectiveEpilogue
>;
using Gemm = cutlass::gemm::device::GemmUniversalAdapter<GemmKernel>;

// Force the device kernel symbol into the cubin without needing a host main.
auto* _anchor = &cutlass::device_kernel<GemmKernel>;


// ===== COMPILED SASS (sm_100a) =====

	.target	sm_100a

	.elftype	@"ET_EXEC"


//--------------------- .note.nv.tkinfo           --------------------------
	.section	.note.nv.tkinfo,"",@"SHT_NOTE"
	.sectionflags	@"SHF_NOTE_NV_TKINFO"
	.tkinfo
        /*0018*/ 	.word	0x00000002
        /*0030*/ 	.string	""
        /*0030*/ 	.string	"ptxas"
        /*0030*/ 	.string	"Cuda compilation tools, release 13.0, V13.0.88"
        /*0030*/ 	.string	"Build cuda_13.0.r13.0/compiler.36424714_0"
        /*0030*/ 	.string	"-arch sm_100a -m 64 "



//--------------------- .note.nv.cuinfo           --------------------------
	.section	.note.nv.cuinfo,"",@"SHT_NOTE"
	.sectionflags	@"SHF_NOTE_NV_CUINFO"
        /*0018*/ 	.short	0x0002
        /*001a*/ 	.short	0x0064
        /*001c*/ 	.short	0x0082
	.zero		2


//--------------------- .nv.info                  --------------------------
	.section	.nv.info,"",@"SHT_CUDA_INFO"
	.align	4


	//----- nvinfo : EIATTR_REGCOUNT
	.align		4
        /*0000*/ 	.byte	0x04, 0x2f
        /*0002*/ 	.short	(.L_19 - .L_18)
	.align		4
.L_18:
        /*0004*/ 	.word	index@(_ZN7cutlass13device_kernelINS_4gemm6kernel13GemmUniversalIN4cute5tupleIJiiiiEEENS1_10collective13CollectiveMmaINS1_35MainloopSm100TmaUmmaWarpSpecializedILi16ELi2ELi4ENS5_IJNS4_1CILi2EEENSA_ILi4EEENSA_ILi1EEEEEEEENS5_IJNSA_ILi128EEENSA_ILi256EEENSA_ILi32EEEEEENS_6half_tENS5_IJlSD_lEEESK_SL_NS4_8TiledMMAINS4_8MMA_AtomIJNS4_26SM100_MMA_F16BF16_2x1SM_SSISK_SK_fLi128ELi256ELNS4_4UMMA5MajorE0ELSQ_0ELNSP_7ScaleInE0ELSR_0EEEEEENS4_6LayoutINS5_IJSD_SD_SD_EEENS5_IJNSA_ILi0EEESW_SW_EEEEENS5_IJNS4_10UnderscoreESZ_SZ_EEEEENS4_28SM100_TMA_2SM_LOAD_MULTICASTENS4_14ComposedLayoutINS4_7SwizzleILi2ELi4ELi3EEENS4_18smem_ptr_flag_bitsILi16EEENSU_INS5_IJNSA_ILi8EEESI_EEENS5_IJSI_SD_EEEEEEEvNS4_8identityENS4_18SM100_TMA_2SM_LOADES1C_vS1D_EENS_8epilogue10collective18CollectiveEpilogueINS1G_23Sm100TmaWarpSpecializedILi4ELi2ELi32ELb1ELb0EEEJNS5_IJNSA_ILi64EEESH_SI_EEENS5_IJNSU_IS1L_SD_EENSU_INS5_IJSI_SB_EEENS5_IJSD_SG_EEEEEEEESK_SL_SK_SL_NS1G_6fusion15FusionCallbacksIS1K_NS1S_17LinearCombinationISK_fSK_fLNS_15FloatRoundStyleE2EEES1M_S1R_JEEENS4_5SM1004TMEM4LOAD26SM100_TMEM_LOAD_32dp32b32xENS4_13SM90_TMA_LOADES1C_NS4_39AutoVectorizingCopyWithAssumedAlignmentILi128EEENS4_14SM90_TMA_STOREES1C_S24_S24_EEEvvEEEEvNT_6ParamsE)
        /*0008*/ 	.word	0x0000007a


	//----- nvinfo : EIATTR_FRAME_SIZE
	.align		4
.L_19:
        /*000c*/ 	.byte	0x04, 0x11
        /*000e*/ 	.short	(.L_21 - .L_20)
	.align		4
.L_20:
        /*0010*/ 	.word	index@($__internal_2_$__cuda_sm10x_tcgen05_guardrail_trap_unallocated_columns_being_dealloced)
        /*0014*/ 	.word	0x00000000


	//----- nvinfo : EIATTR_FRAME_SIZE
	.align		4
.L_21:
        /*0018*/ 	.byte	0x04, 0x11
        /*001a*/ 	.short	(.L_23 - .L_22)
	.align		4
.L_22:
        /*001c*/ 	.word	index@($__internal_1_$__cuda_sm10x_tcgen05_guardrail_trap_phase_invalid_during_alloc)
        /*0020*/ 	.word	0x00000000


	//----- nvinfo : EIATTR_FRAME_SIZE
	.align		4
.L_23:
        /*0024*/ 	.byte	0x04, 0x11
        /*0026*/ 	.short	(.L_25 - .L_24)
	.align		4
.L_24:
        /*0028*/ 	.word	index@($__internal_0_$__cuda_sm10x_tcgen05_guardrail_trap_col_being_dealloced_not_returned_by_alloc)
        /*002c*/ 	.word	0x00000000


	//----- nvinfo : EIATTR_FRAME_SIZE
	.align		4
.L_25:
        /*0030*/ 	.byte	0x04, 0x11
        /*0032*/ 	.short	(.L_27 - .L_26)
	.align		4
.L_26:
        /*0034*/ 	.word	index@(_ZN7cutlass13device_kernelINS_4gemm6kernel13GemmUniversalIN4cute5tupleIJiiiiEEENS1_10collective13CollectiveMmaINS1_35MainloopSm100TmaUmmaWarpSpecializedILi16ELi2ELi4ENS5_IJNS4_1CILi2EEENSA_ILi4EEENSA_ILi1EEEEEEEENS5_IJNSA_ILi128EEENSA_ILi256EEENSA_ILi32EEEEEENS_6half_tENS5_IJlSD_lEEESK_SL_NS4_8TiledMMAINS4_8MMA_AtomIJNS4_26SM100_MMA_F16BF16_2x1SM_SSISK_SK_fLi128ELi256ELNS4_4UMMA5MajorE0ELSQ_0ELNSP_7ScaleInE0ELSR_0EEEEEENS4_6LayoutINS5_IJSD_SD_SD_EEENS5_IJNSA_ILi0EEESW_SW_EEEEENS5_IJNS4_10UnderscoreESZ_SZ_EEEEENS4_28SM100_TMA_2SM_LOAD_MULTICASTENS4_14ComposedLayoutINS4_7SwizzleILi2ELi4ELi3EEENS4_18smem_ptr_flag_bitsILi16EEENSU_INS5_IJNSA_ILi8EEESI_EEENS5_IJSI_SD_EEEEEEEvNS4_8identityENS4_18SM100_TMA_2SM_LOADES1C_vS1D_EENS_8epilogue10collective18CollectiveEpilogueINS1G_23Sm100TmaWarpSpecializedILi4ELi2ELi32ELb1ELb0EEEJNS5_IJNSA_ILi64EEESH_SI_EEENS5_IJNSU_IS1L_SD_EENSU_INS5_IJSI_SB_EEENS5_IJSD_SG_EEEEEEEESK_SL_SK_SL_NS1G_6fusion15FusionCallbacksIS1K_NS1S_17LinearCombinationISK_fSK_fLNS_15FloatRoundStyleE2EEES1M_S1R_JEEENS4_5SM1004TMEM4LOAD26SM100_TMEM_LOAD_32dp32b32xENS4_13SM90_TMA_LOADES1C_NS4_39AutoVectorizingCopyWithAssumedAlignmentILi128EEENS4_14SM90_TMA_STOREES1C_S24_S24_EEEvvEEEEvNT_6ParamsE)
        /*0038*/ 	.word	0x00000000


	//----- nvinfo : EIATTR_MIN_STACK_SIZE
	.align		4
.L_27:
        /*003c*/ 	.byte	0x04, 0x12
        /*003e*/ 	.short	(.L_29 - .L_28)
	.align		4
.L_28:
        /*0040*/ 	.word	index@(_ZN7cutlass13device_kernelINS_4gemm6kernel13GemmUniversalIN4cute5tupleIJiiiiEEENS1_10collective13CollectiveMmaINS1_35MainloopSm100TmaUmmaWarpSpecializedILi16ELi2ELi4ENS5_IJNS4_1CILi2EEENSA_ILi4EEENSA_ILi1EEEEEEEENS5_IJNSA_ILi128EEENSA_ILi256EEENSA_ILi32EEEEEENS_6half_tENS5_IJlSD_lEEESK_SL_NS4_8TiledMMAINS4_8MMA_AtomIJNS4_26SM100_MMA_F16BF16_2x1SM_SSISK_SK_fLi128ELi256ELNS4_4UMMA5MajorE0ELSQ_0ELNSP_7ScaleInE0ELSR_0EEEEEENS4_6LayoutINS5_IJSD_SD_SD_EEENS5_IJNSA_ILi0EEESW_SW_EEEEENS5_IJNS4_10UnderscoreESZ_SZ_EEEEENS4_28SM100_TMA_2SM_LOAD_MULTICASTENS4_14ComposedLayoutINS4_7SwizzleILi2ELi4ELi3EEENS4_18smem_ptr_flag_bitsILi16EEENSU_INS5_IJNSA_ILi8EEESI_EEENS5_IJSI_SD_EEEEEEEvNS4_8identityENS4_18SM100_TMA_2SM_LOADES1C_vS1D_EENS_8epilogue10collective18CollectiveEpilogueINS1G_23Sm100TmaWarpSpecializedILi4ELi2ELi32ELb1ELb0EEEJNS5_IJNSA_ILi64EEESH_SI_EEENS5_IJNSU_IS1L_SD_EENSU_INS5_IJSI_SB_EEENS5_IJSD_SG_EEEEEEEESK_SL_SK_SL_NS1G_6fusion15FusionCallbacksIS1K_NS1S_17LinearCombinationISK_fSK_fLNS_15FloatRoundStyleE2EEES1M_S1R_JEEENS4_5SM1004TMEM4LOAD26SM100_TMEM_LOAD_32dp32b32xENS4_13SM90_TMA_LOADES1C_NS4_39AutoVectorizingCopyWithAssumedAlignmentILi128EEENS4_14SM90_TMA_STOREES1C_S24_S24_EEEvvEEEEvNT_6ParamsE)
        /*0044*/ 	.word	0x00000000
.L_29:


//--------------------- .nv.compat                --------------------------
	.section	.nv.compat,"",@"SHT_CUDA_COMPAT_INFO"
	.align	4
        /*0000*/ 	.byte	0x02, 0x09, 0x01, 0x00, 0x02, 0x02, 0x02, 0x00, 0x02, 0x05, 0x05, 0x00, 0x03, 0x07, 0x01, 0x01
        /*0010*/ 	.byte	0x02, 0x03, 0x01, 0x00, 0x02, 0x06, 0x01, 0x00, 0x04, 0x0b, 0x08, 0x00, 0x09, 0x00, 0x00, 0x00
        /*0020*/ 	.byte	0x00, 0x00, 0x00, 0x00


//--------------------- .nv.info._ZN7cutlass13device_kernelINS_4gemm6kernel13GemmUniversalIN4cute5tupleIJiiiiEEENS1_10collective13CollectiveMmaINS1_35MainloopSm100TmaUmmaWarpSpecializedILi16ELi2ELi4ENS5_IJNS4_1CILi2EEENSA_ILi4EEENSA_ILi1EEEEEEEENS5_IJNSA_ILi128EEENSA_ILi256EEENSA_ILi32EEEEEENS_6half_tENS5_IJlSD_lEEESK_SL_NS4_8TiledMMAINS4_8MMA_AtomIJNS4_26SM100_MMA_F16BF16_2x1SM_SSISK_SK_fLi128ELi256ELNS4_4UMMA5MajorE0ELSQ_0ELNSP_7ScaleInE0ELSR_0EEEEEENS4_6LayoutINS5_IJSD_SD_SD_EEENS5_IJNSA_ILi0EEESW_SW_EEEEENS5_IJNS4_10UnderscoreESZ_SZ_EEEEENS4_28SM100_TMA_2SM_LOAD_MULTICASTENS4_14ComposedLayoutINS4_7SwizzleILi2ELi4ELi3EEENS4_18smem_ptr_flag_bitsILi16EEENSU_INS5_IJNSA_ILi8EEESI_EEENS5_IJSI_SD_EEEEEEEvNS4_8identityENS4_18SM100_TMA_2SM_LOADES1C_vS1D_EENS_8epilogue10collective18CollectiveEpilogueINS1G_23Sm100TmaWarpSpecializedILi4ELi2ELi32ELb1ELb0EEEJNS5_IJNSA_ILi64EEESH_SI_EEENS5_IJNSU_IS1L_SD_EENSU_INS5_IJSI_SB_EEENS5_IJSD_SG_EEEEEEEESK_SL_SK_SL_NS1G_6fusion15FusionCallbacksIS1K_NS1S_17LinearCombinationISK_fSK_fLNS_15FloatRoundStyleE2EEES1M_S1R_JEEENS4_5SM1004TMEM4LOAD26SM100_TMEM_LOAD_32dp32b32xENS4_13SM90_TMA_LOADES1C_NS4_39AutoVectorizingCopyWithAssumedAlignmentILi128EEENS4_14SM90_TMA_STOREES1C_S24_S24_EEEvvEEEEvNT_6ParamsE --------------------------
	.section	.nv.info._ZN7cutlass13device_kernelINS_4gemm6kernel13GemmUniversalIN4cute5tupleIJiiiiEEENS1_10collective13CollectiveMmaINS1_35MainloopSm100TmaUmmaWarpSpecializedILi16ELi2ELi4ENS5_IJNS4_1CILi2EEENSA_ILi4EEENSA_ILi1EEEEEEEENS5_IJNSA_ILi128EEENSA_ILi256EEENSA_ILi32EEEEEENS_6half_tENS5_IJlSD_lEEESK_SL_NS4_8TiledMMAINS4_8MMA_AtomIJNS4_26SM100_MMA_F16BF16_2x1SM_SSISK_SK_fLi128ELi256ELNS4_4UMMA5MajorE0ELSQ_0ELNSP_7ScaleInE0ELSR_0EEEEEENS4_6LayoutINS5_IJSD_SD_SD_EEENS5_IJNSA_ILi0EEESW_SW_EEEEENS5_IJNS4_10UnderscoreESZ_SZ_EEEEENS4_28SM100_TMA_2SM_LOAD_MULTICASTENS4_14ComposedLayoutINS4_7SwizzleILi2ELi4ELi3EEENS4_18smem_ptr_flag_bitsILi16EEENSU_INS5_IJNSA_ILi8EEESI_EEENS5_IJSI_SD_EEEEEEEvNS4_8identityENS4_18SM100_TMA_2SM_LOADES1C_vS1D_EENS_8epilogue10collective18CollectiveEpilogueINS1G_23Sm100TmaWarpSpecializedILi4ELi2ELi32ELb1ELb0EEEJNS5_IJNSA_ILi64EEESH_SI_EEENS5_IJNSU_IS1L_SD_EENSU_INS5_IJSI_SB_EEENS5_IJSD_SG_EEEEEEEESK_SL_SK_SL_NS1G_6fusion15FusionCallbacksIS1K_NS1S_17LinearCombinationISK_fSK_fLNS_15FloatRoundStyleE2EEES1M_S1R_JEEENS4_5SM1004TMEM4LOAD26SM100_TMEM_LOAD_32dp32b32xENS4_13SM90_TMA_LOADES1C_NS4_39AutoVectorizingCopyWithAssumedAlignmentILi128EEENS4_14SM90_TMA_STOREES1C_S24_S24_EEEvvEEEEvNT_6ParamsE,"",@"SHT_CUDA_INFO"
	.sectionflags	@""
	.align	4


	//----- nvinfo : EIATTR_CUDA_API_VERSION
	.align		4
        /*0000*/ 	.byte	0x04, 0x37
        /*0002*/ 	.short	(.L_31 - .L_30)
.L_30:
        /*0004*/ 	.word	0x00000082


	//----- nvinfo : EIATTR_KPARAM_INFO
	.align		4
.L_31:
        /*0008*/ 	.byte	0x04, 0x17
        /*000a*/ 	.short	(.L_33 - .L_32)
.L_32:
        /*000c*/ 	.word	0x00000000
        /*0010*/ 	.short	0x0000
        /*0012*/ 	.short	0x0000
        /*0014*/ 	.byte	0x00, 0xf0, 0x01, 0x20


	//----- nvinfo : EIATTR_AT_ENTRY_FRAGMENTS
	.align		4
.L_33:
        /*0018*/ 	.byte	0x04, 0x4f
        /*001a*/ 	.short	(.L_35 - .L_34)


	//   ....[0]....
.L_34:
        /*001c*/ 	.word	0x00000007


	//----- nvinfo : EIATTR_RESERVED_SMEM_USED
	.align		4
.L_35:
        /*0020*/ 	.byte	0x01, 0x41
	.zero		2


	//----- nvinfo : EIATTR_SPARSE_MMA_MASK
	.align		4
        /*0024*/ 	.byte	0x03, 0x50
        /*0026*/ 	.short	0x0000


	//----- nvinfo : EIATTR_TCGEN05_2CTA_USED
	.align		4
        /*0028*/ 	.byte	0x01, 0x52
	.zero		2


	//----- nvinfo : EIATTR_MAXREG_COUNT
	.align		4
        /*002c*/ 	.byte	0x03, 0x1b
        /*002e*/ 	.short	0x00ff


	//----- nvinfo : EIATTR_NUM_BARRIERS
	.align		4
        /*0030*/ 	.byte	0x02, 0x4c
        /*0032*/ 	.byte	0x07
	.zero		1


	//----- nvinfo : EIATTR_EXTERNS
	.align		4
        /*0034*/ 	.byte	0x04, 0x0f
        /*0036*/ 	.short	(.L_37 - .L_36)


	//   ....[0]....
	.align		4
.L_36:
        /*0038*/ 	.word	index@(__assertfail)


	//----- nvinfo : EIATTR_MERCURY_ISA_VERSION
	.align		4
.L_37:
        /*003c*/ 	.byte	0x03, 0x5f
        /*003e*/ 	.short	0x0101


	//----- nvinfo : EIATTR_INT_WARP_WIDE_INSTR_OFFSETS
	.align		4
        /*0040*/ 	.byte	0x04, 0x31
        /*0042*/ 	.short	(.L_39 - .L_38)


	//   ....[0]....
.L_38:
        /*0044*/ 	.word	0x00000f80


	//   ....[1]....
        /*0048*/ 	.word	0x00001030


	//   ....[2]....
        /*004c*/ 	.word	0x00004bb0


	//   ....[3]....
        /*0050*/ 	.word	0x00004bd0


	//   ....[4]....
        /*0054*/ 	.word	0x00004c00


	//   ....[5]....
        /*0058*/ 	.word	0x00005780


	//   ....[6]....
        /*005c*/ 	.word	0x00005820


	//   ....[7]....
        /*0060*/ 	.word	0x000058d0


	//   ....[8]....
        /*0064*/ 	.word	0x00005940


	//   ....[9]....
        /*0068*/ 	.word	0x00005a00


	//   ....[10]....
        /*006c*/ 	.word	0x00005aa0


	//   ....[11]....
        /*0070*/ 	.word	0x00005b10


	//   ....[12]....
        /*0074*/ 	.word	0x00005bd0


	//   ....[13]....
        /*0078*/ 	.word	0x00005c70


	//   ....[14]....
        /*007c*/ 	.word	0x00005d10


	//   ....[15]....
        /*0080*/ 	.word	0x00005e00


	//   ....[16]....
        /*0084*/ 	.word	0x00005ee0


	//----- nvinfo : EIATTR_COOP_GROUP_MASK_REGIDS
	.align		4
.L_39:
        /*0088*/ 	.byte	0x04, 0x29
        /*008a*/ 	.short	(.L_41 - .L_40)


	//   ....[0]....
.L_40:
        /*008c*/ 	.word	0xffffffff


	//   ....[1]....
        /*0090*/ 	.word	0xffffffff


	//   ....[2]....
        /*0094*/ 	.word	0xffffffff


	//   ....[3]....
        /*0098*/ 	.word	0xffffffff


	//   ....[4]....
        /*009c*/ 	.word	0xffffffff


	//   ....[5]....
        /*00a0*/ 	.word	0xffffffff


	//   ....[6]....
        /*00a4*/ 	.word	0xffffffff


	//   ....[7]....
        /*00a8*/ 	.word	0xffffffff


	//   ....[8]....
        /*00ac*/ 	.word	0xffffffff


	//   ....[9]....
        /*00b0*/ 	.word	0xffffffff


	//   ....[10]....
        /*00b4*/ 	.word	0xffffffff


	//   ....[11]....
        /*00b8*/ 	.word	0xffffffff


	//   ....[12]....
        /*00bc*/ 	.word	0xffffffff


	//   ....[13]....
        /*00c0*/ 	.word	0xffffffff


	//----- nvinfo : EIATTR_COOP_GROUP_INSTR_OFFSETS
	.align		4
.L_41:
        /*00c4*/ 	.byte	0x04, 0x28
        /*00c6*/ 	.short	(.L_43 - .L_42)


	//   ....[0]....
.L_42:
        /*00c8*/ 	.word	0x000000b0


	//   ....[1]....
        /*00cc*/ 	.word	0x00000510


	//   ....[2]....
        /*00d0*/ 	.word	0x00000890


	//   ....[3]....
        /*00d4*/ 	.word	0x00000a30


	//   ....[4]....
        /*00d8*/ 	.word	0x00000b30


	//   ....[5]....
        /*00dc*/ 	.word	0x00000ca0


	//   ....[6]....
        /*00e0*/ 	.word	0x00000e40


	//   ....[7]....
        /*00e4*/ 	.word	0x000010a0


	//   ....[8]....
        /*00e8*/ 	.word	0x000024c0


	//   ....[9]....
        /*00ec*/ 	.word	0x00003a70


	//   ....[10]....
        /*00f0*/ 	.word	0x00003f40


	//   ....[11]....
        /*00f4*/ 	.word	0x00003f70


	//   ....[12]....
        /*00f8*/ 	.word	0x00004ab0


	//   ....[13]....
        /*00fc*/ 	.word	0x00004cc0


	//----- nvinfo : EIATTR_VRC_CTA_INIT_COUNT
	.align		4
.L_43:
        /*0100*/ 	.byte	0x02, 0x4a
        /*0102*/ 	.byte	0x80
	.zero		1


	//----- nvinfo : EIATTR_SYSCALL_OFFSETS
	.align		4
        /*0104*/ 	.byte	0x04, 0x46
        /*0106*/ 	.short	(.L_45 - .L_44)


	//   ....[0]....
.L_44:
        /*0108*/ 	.word	0x00006ab0


	//   ....[1]....
        /*010c*/ 	.word	0x00006ba0


	//   ....[2]....
        /*0110*/ 	.word	0x00007300


	//   ....[3]....
        /*0114*/ 	.word	0x00007fc0


	//   ....[4]....
        /*0118*/ 	.word	0x00008c60


	//   ....[5]....
        /*011c*/ 	.word	0x000098f0


	//----- nvinfo : EIATTR_MBARRIER_INSTR_OFFSETS
	.align		4
.L_45:
        /*0120*/ 	.byte	0x04, 0x39
        /*0122*/ 	.short	(.L_47 - .L_46)


	//   ....[0]....
.L_46:
        /*0124*/ 	.word	0x00000670
        /*0128*/ 	.word	0x000000ff
        /*012c*/ 	.word	0x00000000
        /*0130*/ 	.short	0x0100
        /*0132*/ 	.byte	0x04
	.zero		1


	//   ....[1]....
        /*0134*/ 	.word	0x00000680
        /*0138*/ 	.word	0x000000ff
        /*013c*/ 	.word	0x00000080
        /*0140*/ 	.short	0x0100
        /*0142*/ 	.byte	0x04
	.zero		1


	//   ....[2]....
        /*0144*/ 	.word	0x00000690
        /*0148*/ 	.word	0x000000ff
        /*014c*/ 	.word	0x00000008
        /*0150*/ 	.short	0x0100
        /*0152*/ 	.byte	0x04
	.zero		1


	//   ....[3]....
        /*0154*/ 	.word	0x000006a0
        /*0158*/ 	.word	0x000000ff
        /*015c*/ 	.word	0x00000088
        /*0160*/ 	.short	0x0100
        /*0162*/ 	.byte	0x04
	.zero		1


	//   ....[4]....
        /*0164*/ 	.word	0x000006b0
        /*0168*/ 	.word	0x000000ff
        /*016c*/ 	.word	0x00000010
        /*0170*/ 	.short	0x0100
        /*0172*/ 	.byte	0x04
	.zero		1


	//   ....[5]....
        /*0174*/ 	.word	0x000006c0
        /*0178*/ 	.word	0x000000ff
        /*017c*/ 	.word	0x00000090
        /*0180*/ 	.short	0x0100
        /*0182*/ 	.byte	0x04
	.zero		1


	//   ....[6]....
        /*0184*/ 	.word	0x000006d0
        /*0188*/ 	.word	0x000000ff
        /*018c*/ 	.word	0x00000018
        /*0190*/ 	.short	0x0100
        /*0192*/ 	.byte	0x04
	.zero		1


	//   ....[7]....
        /*0194*/ 	.word	0x000006e0
        /*0198*/ 	.word	0x000000ff
        /*019c*/ 	.word	0x00000098
        /*01a0*/ 	.short	0x0100
        /*01a2*/ 	.byte	0x04
	.zero		1


	//   ....[8]....
        /*01a4*/ 	.word	0x000006f0
        /*01a8*/ 	.word	0x000000ff
        /*01ac*/ 	.word	0x00000020
        /*01b0*/ 	.short	0x0100
        /*01b2*/ 	.byte	0x04
	.zero		1


	//   ....[9]....
        /*01b4*/ 	.word	0x00000700
        /*01b8*/ 	.word	0x000000ff
        /*01bc*/ 	.word	0x000000a0
        /*01c0*/ 	.short	0x0100
        /*01c2*/ 	.byte	0x04
	.zero		1


	//   ....[10]....
        /*01c4*/ 	.word	0x00000710
        /*01c8*/ 	.word	0x000000ff
        /*01cc*/ 	.word	0x00000028
        /*01d0*/ 	.short	0x0100
        /*01d2*/ 	.byte	0x04
	.zero		1


	//   ....[11]....
        /*01d4*/ 	.word	0x00000720
        /*01d8*/ 	.word	0x000000ff
        /*01dc*/ 	.word	0x000000a8
        /*01e0*/ 	.short	0x0100
        /*01e2*/ 	.byte	0x04
	.zero		1


	//   ....[12]....
        /*01e4*/ 	.word	0x00000730
        /*01e8*/ 	.word	0x000000ff
        /*01ec*/ 	.word	0x00000030
        /*01f0*/ 	.short	0x0100
        /*01f2*/ 	.byte	0x04
	.zero		1


	//   ....[13]....
        /*01f4*/ 	.word	0x00000740
        /*01f8*/ 	.word	0x000000ff
        /*01fc*/ 	.word	0x000000b0
        /*0200*/ 	.short	0x0100
        /*0202*/ 	.byte	0x04
	.zero		1


	//   ....[14]....
        /*0204*/ 	.word	0x00000750
        /*0208*/ 	.word	0x000000ff
        /*020c*/ 	.word	0x00000038
        /*0210*/ 	.short	0x0100
        /*0212*/ 	.byte	0x04
	.zero		1


	//   ....[15]....
        /*0214*/ 	.word	0x00000760
        /*0218*/ 	.word	0x000000ff
        /*021c*/ 	.word	0x000000b8
        /*0220*/ 	.short	0x0100
        /*0222*/ 	.byte	0x04
	.zero		1


	//   ....[16]....
        /*0224*/ 	.word	0x00000770
        /*0228*/ 	.word	0x000000ff
        /*022c*/ 	.word	0x00000040
        /*0230*/ 	.short	0x0100
        /*0232*/ 	.byte	0x04
	.zero		1


	//   ....[17]....
        /*0234*/ 	.word	0x00000780
        /*0238*/ 	.word	0x000000ff
        /*023c*/ 	.word	0x000000c0
        /*0240*/ 	.short	0x0100
        /*0242*/ 	.byte	0x04
	.zero		1


	//   ....[18]....
        /*0244*/ 	.word	0x00000790
        /*0248*/ 	.word	0x000000ff
        /*024c*/ 	.word	0x00000048
        /*0250*/ 	.short	0x0100
        /*0252*/ 	.byte	0x04
	.zero		1


	//   ....[19]....
        /*0254*/ 	.word	0x000007a0
        /*0258*/ 	.word	0x000000ff
        /*025c*/ 	.word	0x000000c8
        /*0260*/ 	.short	0x0100
        /*0262*/ 	.byte	0x04
	.zero		1


	//   ....[20]....
        /*0264*/ 	.word	0x000007b0
        /*0268*/ 	.word	0x000000ff
        /*026c*/ 	.word	0x00000050
        /*0270*/ 	.short	0x0100
        /*0272*/ 	.byte	0x04
	.zero		1


	//   ....[21]....
        /*0274*/ 	.word	0x000007c0
        /*0278*/ 	.word	0x000000ff
        /*027c*/ 	.word	0x000000d0
        /*0280*/ 	.short	0x0100
        /*0282*/ 	.byte	0x04
	.zero		1


	//   ....[22]....
        /*0284*/ 	.word	0x000007d0
        /*0288*/ 	.word	0x000000ff
        /*028c*/ 	.word	0x00000058
        /*0290*/ 	.short	0x0100
        /*0292*/ 	.byte	0x04
	.zero		1


	//   ....[23]....
        /*0294*/ 	.word	0x000007e0
        /*0298*/ 	.word	0x000000ff
        /*029c*/ 	.word	0x000000d8
        /*02a0*/ 	.short	0x0100
        /*02a2*/ 	.byte	0x04
	.zero		1


	//   ....[24]....
        /*02a4*/ 	.word	0x000007f0
        /*02a8*/ 	.word	0x000000ff
        /*02ac*/ 	.word	0x00000060
        /*02b0*/ 	.short	0x0100
        /*02b2*/ 	.byte	0x04
	.zero		1


	//   ....[25]....
        /*02b4*/ 	.word	0x00000800
        /*02b8*/ 	.word	0x000000ff
        /*02bc*/ 	.word	0x000000e0
        /*02c0*/ 	.short	0x0100
        /*02c2*/ 	.byte	0x04
	.zero		1


	//   ....[26]....
        /*02c4*/ 	.word	0x00000810
        /*02c8*/ 	.word	0x000000ff
        /*02cc*/ 	.word	0x00000068
        /*02d0*/ 	.short	0x0100
        /*02d2*/ 	.byte	0x04
	.zero		1


	//   ....[27]....
        /*02d4*/ 	.word	0x00000820
        /*02d8*/ 	.word	0x000000ff
        /*02dc*/ 	.word	0x000000e8
        /*02e0*/ 	.short	0x0100
        /*02e2*/ 	.byte	0x04
	.zero		1


	//   ....[28]....
        /*02e4*/ 	.word	0x00000830
        /*02e8*/ 	.word	0x000000ff
        /*02ec*/ 	.word	0x00000070
        /*02f0*/ 	.short	0x0100
        /*02f2*/ 	.byte	0x04
	.zero		1


	//   ....[29]....
        /*02f4*/ 	.word	0x00000840
        /*02f8*/ 	.word	0x000000ff
        /*02fc*/ 	.word	0x000000f0
        /*0300*/ 	.short	0x0100
        /*0302*/ 	.byte	0x04
	.zero		1


	//   ....[30]....
        /*0304*/ 	.word	0x00000850
        /*0308*/ 	.word	0x000000ff
        /*030c*/ 	.word	0x00000078
        /*0310*/ 	.short	0x0100
        /*0312*/ 	.byte	0x04
	.zero		1


	//   ....[31]....
        /*0314*/ 	.word	0x00000860
        /*0318*/ 	.word	0x000000ff
        /*031c*/ 	.word	0x000000f8
        /*0320*/ 	.short	0x0100
        /*0322*/ 	.byte	0x04
	.zero		1


	//   ....[32]....
        /*0324*/ 	.word	0x000009a0
        /*0328*/ 	.word	0x000000ff
        /*032c*/ 	.word	0x00000100
        /*0330*/ 	.short	0x0100
        /*0332*/ 	.byte	0x04
	.zero		1


	//   ....[33]....
        /*0334*/ 	.word	0x000009b0
        /*0338*/ 	.word	0x000000ff
        /*033c*/ 	.word	0x00000120
        /*0340*/ 	.short	0x0100
        /*0342*/ 	.byte	0x04
	.zero		1


	//   ....[34]....
        /*0344*/ 	.word	0x000009c0
        /*0348*/ 	.word	0x000000ff
        /*034c*/ 	.word	0x00000108
        /*0350*/ 	.short	0x0100
        /*0352*/ 	.byte	0x04
	.zero		1


	//   ....[35]....
        /*0354*/ 	.word	0x000009d0
        /*0358*/ 	.word	0x000000ff
        /*035c*/ 	.word	0x00000128
        /*0360*/ 	.short	0x0100
        /*0362*/ 	.byte	0x04
	.zero		1


	//   ....[36]....
        /*0364*/ 	.word	0x000009e0
        /*0368*/ 	.word	0x000000ff
        /*036c*/ 	.word	0x00000110
        /*0370*/ 	.short	0x0100
        /*0372*/ 	.byte	0x04
	.zero		1


	//   ....[37]....
        /*0374*/ 	.word	0x000009f0
        /*0378*/ 	.word	0x000000ff
        /*037c*/ 	.word	0x00000130
        /*0380*/ 	.short	0x0100
        /*0382*/ 	.byte	0x04
	.zero		1


	//   ....[38]....
        /*0384*/ 	.word	0x00000a00
        /*0388*/ 	.word	0x000000ff
        /*038c*/ 	.word	0x00000118
        /*0390*/ 	.short	0x0100
        /*0392*/ 	.byte	0x04
	.zero		1


	//   ....[39]....
        /*0394*/ 	.word	0x00000a10
        /*0398*/ 	.word	0x000000ff
        /*039c*/ 	.word	0x00000138
        /*03a0*/ 	.short	0x0100
        /*03a2*/ 	.byte	0x04
	.zero		1


	//   ....[40]....
        /*03a4*/ 	.word	0x00000b00
        /*03a8*/ 	.word	0x000000ff
        /*03ac*/ 	.word	0x00000140
        /*03b0*/ 	.short	0x0100
        /*03b2*/ 	.byte	0x06
	.zero		1


	//   ....[41]....
        /*03b4*/ 	.word	0x00000b10
        /*03b8*/ 	.word	0x000000ff
        /*03bc*/ 	.word	0x00000148
        /*03c0*/ 	.short	0x0100
        /*03c2*/ 	.byte	0x06
	.zero		1


	//   ....[42]....
        /*03c4*/ 	.word	0x00000c50
        /*03c8*/ 	.word	0x000000ff
        /*03cc*/ 	.word	0x00000150
        /*03d0*/ 	.short	0x0100
        /*03d2*/ 	.byte	0x06
	.zero		1


	//   ....[43]....
        /*03d4*/ 	.word	0x00000c60
        /*03d8*/ 	.word	0x000000ff
        /*03dc*/ 	.word	0x00000160
        /*03e0*/ 	.short	0x0100
        /*03e2*/ 	.byte	0x06
	.zero		1


	//   ....[44]....
        /*03e4*/ 	.word	0x00000c70
        /*03e8*/ 	.word	0x000000ff
        /*03ec*/ 	.word	0x00000158
        /*03f0*/ 	.short	0x0100
        /*03f2*/ 	.byte	0x06
	.zero		1


	//   ....[45]....
        /*03f4*/ 	.word	0x00000c80
        /*03f8*/ 	.word	0x000000ff
        /*03fc*/ 	.word	0x00000168
        /*0400*/ 	.short	0x0100
        /*0402*/ 	.byte	0x06
	.zero		1


	//   ....[46]....
        /*0404*/ 	.word	0x00000db0
        /*0408*/ 	.word	0x000000ff
        /*040c*/ 	.word	0x00000170
        /*0410*/ 	.short	0x0100
        /*0412*/ 	.byte	0x04
	.zero		1


	//   ....[47]....
        /*0414*/ 	.word	0x00000dc0
        /*0418*/ 	.word	0x000000ff
        /*041c*/ 	.word	0x00000190
        /*0420*/ 	.short	0x0100
        /*0422*/ 	.byte	0x04
	.zero		1


	//   ....[48]....
        /*0424*/ 	.word	0x00000dd0
        /*0428*/ 	.word	0x000000ff
        /*042c*/ 	.word	0x00000178
        /*0430*/ 	.short	0x0100
        /*0432*/ 	.byte	0x04
	.zero		1


	//   ....[49]....
        /*0434*/ 	.word	0x00000de0
        /*0438*/ 	.word	0x000000ff
        /*043c*/ 	.word	0x00000198
        /*0440*/ 	.short	0x0100
        /*0442*/ 	.byte	0x04
	.zero		1


	//   ....[50]....
        /*0444*/ 	.word	0x00000df0
        /*0448*/ 	.word	0x000000ff
        /*044c*/ 	.word	0x00000180
        /*0450*/ 	.short	0x0100
        /*0452*/ 	.byte	0x04
	.zero		1


	//   ....[51]....
        /*0454*/ 	.word	0x00000e00
        /*0458*/ 	.word	0x000000ff
        /*045c*/ 	.word	0x000001a0
        /*0460*/ 	.short	0x0100
        /*0462*/ 	.byte	0x04
	.zero		1


	//   ....[52]....
        /*0464*/ 	.word	0x00000e10
        /*0468*/ 	.word	0x000000ff
        /*046c*/ 	.word	0x00000188
        /*0470*/ 	.short	0x0100
        /*0472*/ 	.byte	0x04
	.zero		1


	//   ....[53]....
        /*0474*/ 	.word	0x00000e20
        /*0478*/ 	.word	0x000000ff
        /*047c*/ 	.word	0x000001a8
        /*0480*/ 	.short	0x0100
        /*0482*/ 	.byte	0x04
	.zero		1


	//   ....[54]....
        /*0484*/ 	.word	0x00000f20
        /*0488*/ 	.word	0x000000ff
        /*048c*/ 	.word	0x000001b0
        /*0490*/ 	.short	0x0100
        /*0492*/ 	.byte	0x04
	.zero		1


	//   ....[55]....
        /*0494*/ 	.word	0x00000f30
        /*0498*/ 	.word	0x000000ff
        /*049c*/ 	.word	0x000001c0
        /*04a0*/ 	.short	0x0100
        /*04a2*/ 	.byte	0x04
	.zero		1


	//   ....[56]....
        /*04a4*/ 	.word	0x00000f40
        /*04a8*/ 	.word	0x000000ff
        /*04ac*/ 	.word	0x000001b8
        /*04b0*/ 	.short	0x0100
        /*04b2*/ 	.byte	0x04
	.zero		1


	//   ....[57]....
        /*04b4*/ 	.word	0x00000f50
        /*04b8*/ 	.word	0x000000ff
        /*04bc*/ 	.word	0x000001c8
        /*04c0*/ 	.short	0x0100
        /*04c2*/ 	.byte	0x04
	.zero		1


	//   ....[58]....
        /*04c4*/ 	.word	0x00001050
        /*04c8*/ 	.word	0x000000ff
        /*04cc*/ 	.word	0x000001d0
        /*04d0*/ 	.short	0x0100
        /*04d2*/ 	.byte	0x06
	.zero		1


	//   ....[59]....
        /*04d4*/ 	.word	0x00001d00
        /*04d8*/ 	.word	0x00000000
        /*04dc*/ 	.word	0x000001c0
        /*04e0*/ 	.short	0x010a
        /*04e2*/ 	.byte	0xff
	.zero		1


	//   ....[60]....
        /*04e4*/ 	.word	0x00001d20
        /*04e8*/ 	.word	0x00000000
        /*04ec*/ 	.word	0x000001b0
        /*04f0*/ 	.short	0x0101
        /*04f2*/ 	.byte	0xff
	.zero		1


	//   ....[61]....
        /*04f4*/ 	.word	0x00001dd0
        /*04f8*/ 	.word	0x000000ff
        /*04fc*/ 	.word	0x00000080
        /*0500*/ 	.short	0x010a
        /*0502*/ 	.byte	0x04
	.zero		1


	//   ....[62]....
        /*0504*/ 	.word	0x00001ea0
        /*0508*/ 	.word	0x000000ff
        /*050c*/ 	.word	0x00000080
        /*0510*/ 	.short	0x010a
        /*0512*/ 	.byte	0x21
	.zero		1


	//   ....[63]....
        /*0514*/ 	.word	0x00002050
        /*0518*/ 	.word	0x000000ff
        /*051c*/ 	.word	0x00000080
        /*0520*/ 	.short	0x010a
        /*0522*/ 	.byte	0x05
	.zero		1


	//   ....[64]....
        /*0524*/ 	.word	0x00002170
        /*0528*/ 	.word	0x000000ff
        /*052c*/ 	.word	0x00000148
        /*0530*/ 	.short	0x0101
        /*0532*/ 	.byte	0x0d
	.zero		1


	//   ....[65]....
        /*0534*/ 	.word	0x00002190
        /*0538*/ 	.word	0x000000ff
        /*053c*/ 	.word	0x00000080
        /*0540*/ 	.short	0x010a
        /*0542*/ 	.byte	0x04
	.zero		1


	//   ....[66]....
        /*0544*/ 	.word	0x00002210
        /*0548*/ 	.word	0x000000ff
        /*054c*/ 	.word	0x00000080
        /*0550*/ 	.short	0x010a
        /*0552*/ 	.byte	0x11
	.zero		1


	//   ....[67]....
        /*0554*/ 	.word	0x000023b0
        /*0558*/ 	.word	0x000000ff
        /*055c*/ 	.word	0x00000080
        /*0560*/ 	.short	0x010a
        /*0562*/ 	.byte	0x05
	.zero		1


	//   ....[68]....
        /*0564*/ 	.word	0x000024f0
        /*0568*/ 	.word	0x00000003
        /*056c*/ 	.word	0x00000150
        /*0570*/ 	.short	0x010a
        /*0572*/ 	.byte	0xff
	.zero		1


	//   ....[69]....
        /*0574*/ 	.word	0x00002640
        /*0578*/ 	.word	0x00000000
        /*057c*/ 	.word	0x00000000
        /*0580*/ 	.short	0x0101
        /*0582*/ 	.byte	0xff
	.zero		1


	//   ....[70]....
        /*0584*/ 	.word	0x00002c00
        /*0588*/ 	.word	0x000000ff
        /*058c*/ 	.word	0x00000000
        /*0590*/ 	.short	0x010a
        /*0592*/ 	.byte	0x04
	.zero		1


	//   ....[71]....
        /*0594*/ 	.word	0x00002c90
        /*0598*/ 	.word	0x000000ff
        /*059c*/ 	.word	0x00000000
        /*05a0*/ 	.short	0x010a
        /*05a2*/ 	.byte	0x05
	.zero		1


	//   ....[72]....
        /*05a4*/ 	.word	0x00002d20
        /*05a8*/ 	.word	0x000000ff
        /*05ac*/ 	.word	0x00000000
        /*05b0*/ 	.short	0x010a
        /*05b2*/ 	.byte	0x05
	.zero		1


	//   ....[73]....
        /*05b4*/ 	.word	0x00002db0
        /*05b8*/ 	.word	0x000000ff
        /*05bc*/ 	.word	0x00000000
        /*05c0*/ 	.short	0x010a
        /*05c2*/ 	.byte	0x05
	.zero		1


	//   ....[74]....
        /*05c4*/ 	.word	0x00002e40
        /*05c8*/ 	.word	0x000000ff
        /*05cc*/ 	.word	0x00000000
        /*05d0*/ 	.short	0x010a
        /*05d2*/ 	.byte	0x05
	.zero		1


	//   ....[75]....
        /*05d4*/ 	.word	0x00002ed0
        /*05d8*/ 	.word	0x000000ff
        /*05dc*/ 	.word	0x00000000
        /*05e0*/ 	.short	0x010a
        /*05e2*/ 	.byte	0x05
	.zero		1


	//   ....[76]....
        /*05e4*/ 	.word	0x00002f60
        /*05e8*/ 	.word	0x000000ff
        /*05ec*/ 	.word	0x00000000
        /*05f0*/ 	.short	0x010a
        /*05f2*/ 	.byte	0x05
	.zero		1


	//   ....[77]....
        /*05f4*/ 	.word	0x00002ff0
        /*05f8*/ 	.word	0x000000ff
        /*05fc*/ 	.word	0x00000000
        /*0600*/ 	.short	0x010a
        /*0602*/ 	.byte	0x05
	.zero		1


	//   ....[78]....
        /*0604*/ 	.word	0x00003080
        /*0608*/ 	.word	0x000000ff
        /*060c*/ 	.word	0x00000000
        /*0610*/ 	.short	0x010a
        /*0612*/ 	.byte	0x05
	.zero		1


	//   ....[79]....
        /*0614*/ 	.word	0x00003110
        /*0618*/ 	.word	0x000000ff
        /*061c*/ 	.word	0x00000000
        /*0620*/ 	.short	0x010a
        /*0622*/ 	.byte	0x05
	.zero		1


	//   ....[80]....
        /*0624*/ 	.word	0x000031a0
        /*0628*/ 	.word	0x000000ff
        /*062c*/ 	.word	0x00000000
        /*0630*/ 	.short	0x010a
        /*0632*/ 	.byte	0x05
	.zero		1


	//   ....[81]....
        /*0634*/ 	.word	0x00003230
        /*0638*/ 	.word	0x000000ff
        /*063c*/ 	.word	0x00000000
        /*0640*/ 	.short	0x010a
        /*0642*/ 	.byte	0x05
	.zero		1


	//   ....[82]....
        /*0644*/ 	.word	0x000032c0
        /*0648*/ 	.word	0x000000ff
        /*064c*/ 	.word	0x00000000
        /*0650*/ 	.short	0x010a
        /*0652*/ 	.byte	0x05
	.zero		1


	//   ....[83]....
        /*0654*/ 	.word	0x00003350
        /*0658*/ 	.word	0x000000ff
        /*065c*/ 	.word	0x00000000
        /*0660*/ 	.short	0x010a
        /*0662*/ 	.byte	0x05
	.zero		1


	//   ....[84]....
        /*0664*/ 	.word	0x000033e0
        /*0668*/ 	.word	0x000000ff
        /*066c*/ 	.word	0x00000000
        /*0670*/ 	.short	0x010a
        /*0672*/ 	.byte	0x05
	.zero		1


	//   ....[85]....
        /*0674*/ 	.word	0x00003480
        /*0678*/ 	.word	0x00000000
        /*067c*/ 	.word	0x00000000
        /*0680*/ 	.short	0x010a
        /*0682*/ 	.byte	0xff
	.zero		1


	//   ....[86]....
        /*0684*/ 	.word	0x000035c0
        /*0688*/ 	.word	0x00000002
        /*068c*/ 	.word	0x000001b0
        /*0690*/ 	.short	0x010a
        /*0692*/ 	.byte	0xff
	.zero		1


	//   ....[87]....
        /*0694*/ 	.word	0x00003620
        /*0698*/ 	.word	0x00000004
        /*069c*/ 	.word	0x00000000
        /*06a0*/ 	.short	0x0101
        /*06a2*/ 	.byte	0xff
	.zero		1


	//   ....[88]....
        /*06a4*/ 	.word	0x00003640
        /*06a8*/ 	.word	0x000000ff
        /*06ac*/ 	.word	0x00000160
        /*06b0*/ 	.short	0x010a
        /*06b2*/ 	.byte	0x04
	.zero		1


	//   ....[89]....
        /*06b4*/ 	.word	0x00003760
        /*06b8*/ 	.word	0x00000002
        /*06bc*/ 	.word	0x00000150
        /*06c0*/ 	.short	0x010a
        /*06c2*/ 	.byte	0xff
	.zero		1


	//   ....[90]....
        /*06c4*/ 	.word	0x00003870
        /*06c8*/ 	.word	0x00000002
        /*06cc*/ 	.word	0x00000000
        /*06d0*/ 	.short	0x0101
        /*06d2*/ 	.byte	0xff
	.zero		1


	//   ....[91]....
        /*06d4*/ 	.word	0x00003900
        /*06d8*/ 	.word	0x000000ff
        /*06dc*/ 	.word	0x00000160
        /*06e0*/ 	.short	0x0106
        /*06e2*/ 	.byte	0x04
	.zero		1


	//   ....[92]....
        /*06e4*/ 	.word	0x00003920
        /*06e8*/ 	.word	0x000000ff
        /*06ec*/ 	.word	0x00000160
        /*06f0*/ 	.short	0x010a
        /*06f2*/ 	.byte	0x04
	.zero		1


	//   ....[93]....
        /*06f4*/ 	.word	0x000039b0
        /*06f8*/ 	.word	0x000000ff
        /*06fc*/ 	.word	0x00000160
        /*0700*/ 	.short	0x0106
        /*0702*/ 	.byte	0x07
	.zero		1


	//   ....[94]....
        /*0704*/ 	.word	0x000039f0
        /*0708*/ 	.word	0x00000000
        /*070c*/ 	.word	0x00000160
        /*0710*/ 	.short	0x010a
        /*0712*/ 	.byte	0xff
	.zero		1


	//   ....[95]....
        /*0714*/ 	.word	0x00003c40
        /*0718*/ 	.word	0x000000ff
        /*071c*/ 	.word	0x00000008
        /*0720*/ 	.short	0x010a
        /*0722*/ 	.byte	0x05
	.zero		1


	//   ....[96]....
        /*0724*/ 	.word	0x00003c60
        /*0728*/ 	.word	0x000000ff
        /*072c*/ 	.word	0x00000008
        /*0730*/ 	.short	0x010a
        /*0732*/ 	.byte	0x05
	.zero		1


	//   ....[97]....
        /*0734*/ 	.word	0x00003df0
        /*0738*/ 	.word	0x000000ff
        /*073c*/ 	.word	0x00000008
        /*0740*/ 	.short	0x010a
        /*0742*/ 	.byte	0x05
	.zero		1


	//   ....[98]....
        /*0744*/ 	.word	0x00003e10
        /*0748*/ 	.word	0x000000ff
        /*074c*/ 	.word	0x00000008
        /*0750*/ 	.short	0x010a
        /*0752*/ 	.byte	0x05
	.zero		1


	//   ....[99]....
        /*0754*/ 	.word	0x00003ed0
        /*0758*/ 	.word	0x000000ff
        /*075c*/ 	.word	0x00000000
        /*0760*/ 	.short	0x0101
        /*0762*/ 	.byte	0x04
	.zero		1


	//   ....[100]....
        /*0764*/ 	.word	0x000041d0
        /*0768*/ 	.word	0x00000000
        /*076c*/ 	.word	0x00000150
        /*0770*/ 	.short	0x010a
        /*0772*/ 	.byte	0xff
	.zero		1


	//   ....[101]....
        /*0774*/ 	.word	0x00004290
        /*0778*/ 	.word	0x00000000
        /*077c*/ 	.word	0x00000000
        /*0780*/ 	.short	0x0101
        /*0782*/ 	.byte	0xff
	.zero		1


	//   ....[102]....
        /*0784*/ 	.word	0x00004350
        /*0788*/ 	.word	0x000000ff
        /*078c*/ 	.word	0x00000000
        /*0790*/ 	.short	0x010a
        /*0792*/ 	.byte	0x04
	.zero		1


	//   ....[103]....
        /*0794*/ 	.word	0x00004360
        /*0798*/ 	.word	0x000000ff
        /*079c*/ 	.word	0x00000190
        /*07a0*/ 	.short	0x010a
        /*07a2*/ 	.byte	0x17
	.zero		1


	//   ....[104]....
        /*07a4*/ 	.word	0x00004410
        /*07a8*/ 	.word	0x000000ff
        /*07ac*/ 	.word	0x00000000
        /*07b0*/ 	.short	0x010a
        /*07b2*/ 	.byte	0x05
	.zero		1


	//   ....[105]....
        /*07b4*/ 	.word	0x00004550
        /*07b8*/ 	.word	0x000000ff
        /*07bc*/ 	.word	0x00000000
        /*07c0*/ 	.short	0x010a
        /*07c2*/ 	.byte	0x04
	.zero		1


	//   ....[106]....
        /*07c4*/ 	.word	0x000047a0
        /*07c8*/ 	.word	0x000000ff
        /*07cc*/ 	.word	0x00000000
        /*07d0*/ 	.short	0x010a
        /*07d2*/ 	.byte	0x04
	.zero		1


	//   ....[107]....
        /*07d4*/ 	.word	0x00004830
        /*07d8*/ 	.word	0x000000ff
        /*07dc*/ 	.word	0x00000000
        /*07e0*/ 	.short	0x010a
        /*07e2*/ 	.byte	0x05
	.zero		1


	//   ....[108]....
        /*07e4*/ 	.word	0x000048c0
        /*07e8*/ 	.word	0x000000ff
        /*07ec*/ 	.word	0x00000000
        /*07f0*/ 	.short	0x010a
        /*07f2*/ 	.byte	0x05
	.zero		1


	//   ....[109]....
        /*07f4*/ 	.word	0x00004960
        /*07f8*/ 	.word	0x00000000
        /*07fc*/ 	.word	0x00000000
        /*0800*/ 	.short	0x010a
        /*0802*/ 	.byte	0xff
	.zero		1


	//   ....[110]....
        /*0804*/ 	.word	0x000049a0
        /*0808*/ 	.word	0x00000000
        /*080c*/ 	.word	0x00000000
        /*0810*/ 	.short	0x010a
        /*0812*/ 	.byte	0xff
	.zero		1


	//   ....[111]....
        /*0814*/ 	.word	0x00004a10
        /*0818*/ 	.word	0x000000ff
        /*081c*/ 	.word	0x00000000
        /*0820*/ 	.short	0x0101
        /*0822*/ 	.byte	0x04
	.zero		1


	//   ....[112]....
        /*0824*/ 	.word	0x00004a50
        /*0828*/ 	.word	0x000000ff
        /*082c*/ 	.word	0x000001d0
        /*0830*/ 	.short	0x010a
        /*0832*/ 	.byte	0x11
	.zero		1


	//   ....[113]....
        /*0834*/ 	.word	0x00004aa0
        /*0838*/ 	.word	0x000000ff
        /*083c*/ 	.word	0x00000000
        /*0840*/ 	.short	0x0101
        /*0842*/ 	.byte	0x04
	.zero		1


	//   ....[114]....
        /*0844*/ 	.word	0x00004f80
        /*0848*/ 	.word	0x0000000c
        /*084c*/ 	.word	0x00000150
        /*0850*/ 	.short	0x010a
        /*0852*/ 	.byte	0xff
	.zero		1


	//   ....[115]....
        /*0854*/ 	.word	0x000050f0
        /*0858*/ 	.word	0x00000000
        /*085c*/ 	.word	0x00000000
        /*0860*/ 	.short	0x0101
        /*0862*/ 	.byte	0xff
	.zero		1


	//   ....[116]....
        /*0864*/ 	.word	0x00005580
        /*0868*/ 	.word	0x000000ff
        /*086c*/ 	.word	0x00000148
        /*0870*/ 	.short	0x010a
        /*0872*/ 	.byte	0x15
	.zero		1


	//   ....[117]....
        /*0874*/ 	.word	0x00005700
        /*0878*/ 	.word	0x000000ff
        /*087c*/ 	.word	0x00000120
        /*0880*/ 	.short	0x010a
        /*0882*/ 	.byte	0x15
	.zero		1


	//   ....[118]....
        /*0884*/ 	.word	0x000058f0
        /*0888*/ 	.word	0x000000ff
        /*088c*/ 	.word	0x00000100
        /*0890*/ 	.short	0x010b
        /*0892*/ 	.byte	0x15
	.zero		1


	//   ....[119]....
        /*0894*/ 	.word	0x00005900
        /*0898*/ 	.word	0x000000ff
        /*089c*/ 	.word	0x00000000
        /*08a0*/ 	.short	0x0101
        /*08a2*/ 	.byte	0x2e
	.zero		1


	//   ....[120]....
        /*08a4*/ 	.word	0x00005910
        /*08a8*/ 	.word	0x000000ff
        /*08ac*/ 	.word	0x00000128
        /*08b0*/ 	.short	0x010a
        /*08b2*/ 	.byte	0x15
	.zero		1


	//   ....[121]....
        /*08b4*/ 	.word	0x00005ac0
        /*08b8*/ 	.word	0x000000ff
        /*08bc*/ 	.word	0x00000108
        /*08c0*/ 	.short	0x010b
        /*08c2*/ 	.byte	0x15
	.zero		1


	//   ....[122]....
        /*08c4*/ 	.word	0x00005ad0
        /*08c8*/ 	.word	0x000000ff
        /*08cc*/ 	.word	0x00000000
        /*08d0*/ 	.short	0x0101
        /*08d2*/ 	.byte	0x27
	.zero		1


	//   ....[123]....
        /*08d4*/ 	.word	0x00005ae0
        /*08d8*/ 	.word	0x000000ff
        /*08dc*/ 	.word	0x00000130
        /*08e0*/ 	.short	0x010a
        /*08e2*/ 	.byte	0x15
	.zero		1


	//   ....[124]....
        /*08e4*/ 	.word	0x00005c90
        /*08e8*/ 	.word	0x000000ff
        /*08ec*/ 	.word	0x00000110
        /*08f0*/ 	.short	0x010b
        /*08f2*/ 	.byte	0x15
	.zero		1


	//   ....[125]....
        /*08f4*/ 	.word	0x00005ca0
        /*08f8*/ 	.word	0x000000ff
        /*08fc*/ 	.word	0x00000000
        /*0900*/ 	.short	0x0101
        /*0902*/ 	.byte	0x26
	.zero		1


	//   ....[126]....
        /*0904*/ 	.word	0x00005cb0
        /*0908*/ 	.word	0x000000ff
        /*090c*/ 	.word	0x00000138
        /*0910*/ 	.short	0x010a
        /*0912*/ 	.byte	0x15
	.zero		1


	//   ....[127]....
        /*0914*/ 	.word	0x00005f00
        /*0918*/ 	.word	0x000000ff
        /*091c*/ 	.word	0x00000118
        /*0920*/ 	.short	0x010b
        /*0922*/ 	.byte	0x15
	.zero		1


	//   ....[128]....
        /*0924*/ 	.word	0x00005f10
        /*0928*/ 	.word	0x000000ff
        /*092c*/ 	.word	0x00000000
        /*0930*/ 	.short	0x0101
        /*0932*/ 	.byte	0x25
	.zero		1


	//   ....[129]....
        /*0934*/ 	.word	0x00005f50
        /*0938*/ 	.word	0x000000ff
        /*093c*/ 	.word	0x00000120
        /*0940*/ 	.short	0x010a
        /*0942*/ 	.byte	0x15
	.zero		1


	//   ....[130]....
        /*0944*/ 	.word	0x00005f70
        /*0948*/ 	.word	0x000000ff
        /*094c*/ 	.word	0x00000128
        /*0950*/ 	.short	0x010a
        /*0952*/ 	.byte	0x15
	.zero		1


	//   ....[131]....
        /*0954*/ 	.word	0x00005f90
        /*0958*/ 	.word	0x000000ff
        /*095c*/ 	.word	0x00000130
        /*0960*/ 	.short	0x010a
        /*0962*/ 	.byte	0x15
	.zero		1


	//   ....[132]....
        /*0964*/ 	.word	0x00005fd0
        /*0968*/ 	.word	0x00000000
        /*096c*/ 	.word	0x00000138
        /*0970*/ 	.short	0x010a
        /*0972*/ 	.byte	0xff
	.zero		1


	//   ....[133]....
        /*0974*/ 	.word	0x00006340
        /*0978*/ 	.word	0x00000003
        /*097c*/ 	.word	0x00000150
        /*0980*/ 	.short	0x010a
        /*0982*/ 	.byte	0xff
	.zero		1


	//   ....[134]....
        /*0984*/ 	.word	0x000064c0
        /*0988*/ 	.word	0x00000000
        /*098c*/ 	.word	0x00000000
        /*0990*/ 	.short	0x0101
        /*0992*/ 	.byte	0xff
	.zero		1


	//   ....[135]....
        /*0994*/ 	.word	0x00006fe0
        /*0998*/ 	.word	0x000000ff
        /*099c*/ 	.word	0x00000100
        /*09a0*/ 	.short	0x010a
        /*09a2*/ 	.byte	0x2b
	.zero		1


	//   ....[136]....
        /*09a4*/ 	.word	0x00007000
        /*09a8*/ 	.word	0x00000065
        /*09ac*/ 	.word	0x00000170
        /*09b0*/ 	.short	0x010a
        /*09b2*/ 	.byte	0xff
	.zero		1


	//   ....[137]....
        /*09b4*/ 	.word	0x000070f0
        /*09b8*/ 	.word	0x000000ff
        /*09bc*/ 	.word	0x00000100
        /*09c0*/ 	.short	0x010a
        /*09c2*/ 	.byte	0x2b
	.zero		1


	//   ....[138]....
        /*09c4*/ 	.word	0x000071e0
        /*09c8*/ 	.word	0x00000065
        /*09cc*/ 	.word	0x00000170
        /*09d0*/ 	.short	0x010a
        /*09d2*/ 	.byte	0xff
	.zero		1


	//   ....[139]....
        /*09d4*/ 	.word	0x00007cf0
        /*09d8*/ 	.word	0x00000000
        /*09dc*/ 	.word	0x00000000
        /*09e0*/ 	.short	0x0101
        /*09e2*/ 	.byte	0xff
	.zero		1


	//   ....[140]....
        /*09e4*/ 	.word	0x00007d00
        /*09e8*/ 	.word	0x00000003
        /*09ec*/ 	.word	0x00000100
        /*09f0*/ 	.short	0x010a
        /*09f2*/ 	.byte	0xff
	.zero		1


	//   ....[141]....
        /*09f4*/ 	.word	0x00007de0
        /*09f8*/ 	.word	0x00000003
        /*09fc*/ 	.word	0x00000100
        /*0a00*/ 	.short	0x010a
        /*0a02*/ 	.byte	0xff
	.zero		1


	//   ....[142]....
        /*0a04*/ 	.word	0x00008990
        /*0a08*/ 	.word	0x0000003d
        /*0a0c*/ 	.word	0x00000000
        /*0a10*/ 	.short	0x0101
        /*0a12*/ 	.byte	0xff
	.zero		1


	//   ....[143]....
        /*0a14*/ 	.word	0x000089b0
        /*0a18*/ 	.word	0x0000003e
        /*0a1c*/ 	.word	0x00000100
        /*0a20*/ 	.short	0x010a
        /*0a22*/ 	.byte	0xff
	.zero		1


	//   ....[144]....
        /*0a24*/ 	.word	0x00008a80
        /*0a28*/ 	.word	0x0000003e
        /*0a2c*/ 	.word	0x00000100
        /*0a30*/ 	.short	0x010a
        /*0a32*/ 	.byte	0xff
	.zero		1


	//   ....[145]....
        /*0a34*/ 	.word	0x00009620
        /*0a38*/ 	.word	0x0000003d
        /*0a3c*/ 	.word	0x00000000
        /*0a40*/ 	.short	0x0101
        /*0a42*/ 	.byte	0xff
	.zero		1


	//   ....[146]....
        /*0a44*/ 	.word	0x00009640
        /*0a48*/ 	.word	0x0000003e
        /*0a4c*/ 	.word	0x00000100
        /*0a50*/ 	.short	0x010a
        /*0a52*/ 	.byte	0xff
	.zero		1


	//   ....[147]....
        /*0a54*/ 	.word	0x00009710
        /*0a58*/ 	.word	0x0000003e
        /*0a5c*/ 	.word	0x00000100
        /*0a60*/ 	.short	0x010a
        /*0a62*/ 	.byte	0xff
	.zero		1


	//   ....[148]....
        /*0a64*/ 	.word	0x000099e0
        /*0a68*/ 	.word	0x00000065
        /*0a6c*/ 	.word	0x00000000
        /*0a70*/ 	.short	0x0101
        /*0a72*/ 	.byte	0xff
	.zero		1


	//   ....[149]....
        /*0a74*/ 	.word	0x0000a300
        /*0a78*/ 	.word	0x00000003
        /*0a7c*/ 	.word	0x00000000
        /*0a80*/ 	.short	0x0101
        /*0a82*/ 	.byte	0xff
	.zero		1


	//   ....[150]....
        /*0a84*/ 	.word	0x0000a5c0
        /*0a88*/ 	.word	0x000000ff
        /*0a8c*/ 	.word	0x00000000
        /*0a90*/ 	.short	0x0101
        /*0a92*/ 	.byte	0x06
	.zero		1


	//   ....[151]....
        /*0a94*/ 	.word	0x0000a5e0
        /*0a98*/ 	.word	0x00000000
        /*0a9c*/ 	.word	0x000001c0
        /*0aa0*/ 	.short	0x010a
        /*0aa2*/ 	.byte	0xff
	.zero		1


	//   ....[152]....
        /*0aa4*/ 	.word	0x0000a640
        /*0aa8*/ 	.word	0x00000000
        /*0aac*/ 	.word	0x00000080
        /*0ab0*/ 	.short	0x010a
        /*0ab2*/ 	.byte	0xff
	.zero		1


	//   ....[153]....
        /*0ab4*/ 	.word	0x0000a6a0
        /*0ab8*/ 	.word	0x00000000
        /*0abc*/ 	.word	0x00000080
        /*0ac0*/ 	.short	0x010a
        /*0ac2*/ 	.byte	0xff
	.zero		1


	//   ....[154]....
        /*0ac4*/ 	.word	0x0000a6f0
        /*0ac8*/ 	.word	0x00000003
        /*0acc*/ 	.word	0x00000150
        /*0ad0*/ 	.short	0x010a
        /*0ad2*/ 	.byte	0xff
	.zero		1


	//   ....[155]....
        /*0ad4*/ 	.word	0x0000a750
        /*0ad8*/ 	.word	0x00000000
        /*0adc*/ 	.word	0x00000000
        /*0ae0*/ 	.short	0x010a
        /*0ae2*/ 	.byte	0xff
	.zero		1


	//   ....[156]....
        /*0ae4*/ 	.word	0x0000a7b0
        /*0ae8*/ 	.word	0x00000000
        /*0aec*/ 	.word	0x00000000
        /*0af0*/ 	.short	0x010a
        /*0af2*/ 	.byte	0xff
	.zero		1


	//   ....[157]....
        /*0af4*/ 	.word	0x0000a810
        /*0af8*/ 	.word	0x00000000
        /*0afc*/ 	.word	0x00000000
        /*0b00*/ 	.short	0x010a
        /*0b02*/ 	.byte	0xff
	.zero		1


	//   ....[158]....
        /*0b04*/ 	.word	0x0000a870
        /*0b08*/ 	.word	0x00000000
        /*0b0c*/ 	.word	0x00000000
        /*0b10*/ 	.short	0x010a
        /*0b12*/ 	.byte	0xff
	.zero		1


	//   ....[159]....
        /*0b14*/ 	.word	0x0000a8d0
        /*0b18*/ 	.word	0x00000000
        /*0b1c*/ 	.word	0x00000000
        /*0b20*/ 	.short	0x010a
        /*0b22*/ 	.byte	0xff
	.zero		1


	//   ....[160]....
        /*0b24*/ 	.word	0x0000a930
        /*0b28*/ 	.word	0x00000000
        /*0b2c*/ 	.word	0x00000000
        /*0b30*/ 	.short	0x010a
        /*0b32*/ 	.byte	0xff
	.zero		1


	//   ....[161]....
        /*0b34*/ 	.word	0x0000a990
        /*0b38*/ 	.word	0x00000000
        /*0b3c*/ 	.word	0x00000000
        /*0b40*/ 	.short	0x010a
        /*0b42*/ 	.byte	0xff
	.zero		1


	//   ....[162]....
        /*0b44*/ 	.word	0x0000a9f0
        /*0b48*/ 	.word	0x00000000
        /*0b4c*/ 	.word	0x00000000
        /*0b50*/ 	.short	0x010a
        /*0b52*/ 	.byte	0xff
	.zero		1


	//   ....[163]....
        /*0b54*/ 	.word	0x0000aa50
        /*0b58*/ 	.word	0x00000000
        /*0b5c*/ 	.word	0x00000000
        /*0b60*/ 	.short	0x010a
        /*0b62*/ 	.byte	0xff
	.zero		1


	//   ....[164]....
        /*0b64*/ 	.word	0x0000aab0
        /*0b68*/ 	.word	0x00000000
        /*0b6c*/ 	.word	0x00000000
        /*0b70*/ 	.short	0x010a
        /*0b72*/ 	.byte	0xff
	.zero		1


	//   ....[165]....
        /*0b74*/ 	.word	0x0000ab10
        /*0b78*/ 	.word	0x00000000
        /*0b7c*/ 	.word	0x00000000
        /*0b80*/ 	.short	0x010a
        /*0b82*/ 	.byte	0xff
	.zero		1


	//   ....[166]....
        /*0b84*/ 	.word	0x0000ab70
        /*0b88*/ 	.word	0x00000000
        /*0b8c*/ 	.word	0x00000000
        /*0b90*/ 	.short	0x010a
        /*0b92*/ 	.byte	0xff
	.zero		1


	//   ....[167]....
        /*0b94*/ 	.word	0x0000abd0
        /*0b98*/ 	.word	0x00000000
        /*0b9c*/ 	.word	0x00000000
        /*0ba0*/ 	.short	0x010a
        /*0ba2*/ 	.byte	0xff
	.zero		1


	//   ....[168]....
        /*0ba4*/ 	.word	0x0000ac30
        /*0ba8*/ 	.word	0x00000000
        /*0bac*/ 	.word	0x00000000
        /*0bb0*/ 	.short	0x010a
        /*0bb2*/ 	.byte	0xff
	.zero		1


	//   ....[169]....
        /*0bb4*/ 	.word	0x0000ac90
        /*0bb8*/ 	.word	0x00000000
        /*0bbc*/ 	.word	0x00000000
        /*0bc0*/ 	.short	0x010a
        /*0bc2*/ 	.byte	0xff
	.zero		1


	//   ....[170]....
        /*0bc4*/ 	.word	0x0000ace0
        /*0bc8*/ 	.word	0x00000002
        /*0bcc*/ 	.word	0x000001b0
        /*0bd0*/ 	.short	0x010a
        /*0bd2*/ 	.byte	0xff
	.zero		1


	//   ....[171]....
        /*0bd4*/ 	.word	0x0000ad40
        /*0bd8*/ 	.word	0x00000002
        /*0bdc*/ 	.word	0x00000160
        /*0be0*/ 	.short	0x010a
        /*0be2*/ 	.byte	0xff
	.zero		1


	//   ....[172]....
        /*0be4*/ 	.word	0x0000ad90
        /*0be8*/ 	.word	0x00000002
        /*0bec*/ 	.word	0x00000150
        /*0bf0*/ 	.short	0x010a
        /*0bf2*/ 	.byte	0xff
	.zero		1


	//   ....[173]....
        /*0bf4*/ 	.word	0x0000adf0
        /*0bf8*/ 	.word	0x00000000
        /*0bfc*/ 	.word	0x00000160
        /*0c00*/ 	.short	0x010a
        /*0c02*/ 	.byte	0xff
	.zero		1


	//   ....[174]....
        /*0c04*/ 	.word	0x0000ae50
        /*0c08*/ 	.word	0x00000000
        /*0c0c*/ 	.word	0x00000008
        /*0c10*/ 	.short	0x010a
        /*0c12*/ 	.byte	0xff
	.zero		1


	//   ....[175]....
        /*0c14*/ 	.word	0x0000af40
        /*0c18*/ 	.word	0x00000000
        /*0c1c*/ 	.word	0x00000008
        /*0c20*/ 	.short	0x010a
        /*0c22*/ 	.byte	0xff
	.zero		1


	//   ....[176]....
        /*0c24*/ 	.word	0x0000af90
        /*0c28*/ 	.word	0x00000000
        /*0c2c*/ 	.word	0x00000150
        /*0c30*/ 	.short	0x010a
        /*0c32*/ 	.byte	0xff
	.zero		1


	//   ....[177]....
        /*0c34*/ 	.word	0x0000aff0
        /*0c38*/ 	.word	0x00000000
        /*0c3c*/ 	.word	0x00000190
        /*0c40*/ 	.short	0x010a
        /*0c42*/ 	.byte	0xff
	.zero		1


	//   ....[178]....
        /*0c44*/ 	.word	0x0000b050
        /*0c48*/ 	.word	0x00000000
        /*0c4c*/ 	.word	0x00000000
        /*0c50*/ 	.short	0x010a
        /*0c52*/ 	.byte	0xff
	.zero		1


	//   ....[179]....
        /*0c54*/ 	.word	0x0000b0b0
        /*0c58*/ 	.word	0x00000000
        /*0c5c*/ 	.word	0x00000000
        /*0c60*/ 	.short	0x010a
        /*0c62*/ 	.byte	0xff
	.zero		1


	//   ....[180]....
        /*0c64*/ 	.word	0x0000b110
        /*0c68*/ 	.word	0x00000000
        /*0c6c*/ 	.word	0x00000000
        /*0c70*/ 	.short	0x010a
        /*0c72*/ 	.byte	0xff
	.zero		1


	//   ....[181]....
        /*0c74*/ 	.word	0x0000b170
        /*0c78*/ 	.word	0x00000000
        /*0c7c*/ 	.word	0x00000000
        /*0c80*/ 	.short	0x010a
        /*0c82*/ 	.byte	0xff
	.zero		1


	//   ....[182]....
        /*0c84*/ 	.word	0x0000b1d0
        /*0c88*/ 	.word	0x00000000
        /*0c8c*/ 	.word	0x000001d0
        /*0c90*/ 	.short	0x010a
        /*0c92*/ 	.byte	0xff
	.zero		1


	//   ....[183]....
        /*0c94*/ 	.word	0x0000b220
        /*0c98*/ 	.word	0x0000000c
        /*0c9c*/ 	.word	0x00000150
        /*0ca0*/ 	.short	0x010a
        /*0ca2*/ 	.byte	0xff
	.zero		1


	//   ....[184]....
        /*0ca4*/ 	.word	0x0000b280
        /*0ca8*/ 	.word	0x00000000
        /*0cac*/ 	.word	0x00000148
        /*0cb0*/ 	.short	0x010a
        /*0cb2*/ 	.byte	0xff
	.zero		1


	//   ....[185]....
        /*0cb4*/ 	.word	0x0000b2e0
        /*0cb8*/ 	.word	0x00000000
        /*0cbc*/ 	.word	0x00000120
        /*0cc0*/ 	.short	0x010a
        /*0cc2*/ 	.byte	0xff
	.zero		1


	//   ....[186]....
        /*0cc4*/ 	.word	0x0000b340
        /*0cc8*/ 	.word	0x00000000
        /*0ccc*/ 	.word	0x00000128
        /*0cd0*/ 	.short	0x010a
        /*0cd2*/ 	.byte	0xff
	.zero		1


	//   ....[187]....
        /*0cd4*/ 	.word	0x0000b3a0
        /*0cd8*/ 	.word	0x00000000
        /*0cdc*/ 	.word	0x00000130
        /*0ce0*/ 	.short	0x010a
        /*0ce2*/ 	.byte	0xff
	.zero		1


	//   ....[188]....
        /*0ce4*/ 	.word	0x0000b400
        /*0ce8*/ 	.word	0x00000000
        /*0cec*/ 	.word	0x00000138
        /*0cf0*/ 	.short	0x010a
        /*0cf2*/ 	.byte	0xff
	.zero		1


	//   ....[189]....
        /*0cf4*/ 	.word	0x0000b460
        /*0cf8*/ 	.word	0x00000000
        /*0cfc*/ 	.word	0x00000120
        /*0d00*/ 	.short	0x010a
        /*0d02*/ 	.byte	0xff
	.zero		1


	//   ....[190]....
        /*0d04*/ 	.word	0x0000b4c0
        /*0d08*/ 	.word	0x00000000
        /*0d0c*/ 	.word	0x00000128
        /*0d10*/ 	.short	0x010a
        /*0d12*/ 	.byte	0xff
	.zero		1


	//   ....[191]....
        /*0d14*/ 	.word	0x0000b520
        /*0d18*/ 	.word	0x00000000
        /*0d1c*/ 	.word	0x00000130
        /*0d20*/ 	.short	0x010a
        /*0d22*/ 	.byte	0xff
	.zero		1


	//   ....[192]....
        /*0d24*/ 	.word	0x0000b570
        /*0d28*/ 	.word	0x00000003
        /*0d2c*/ 	.word	0x00000150
        /*0d30*/ 	.short	0x010a
        /*0d32*/ 	.byte	0xff
	.zero		1


	//   ....[193]....
        /*0d34*/ 	.word	0x0000b5d0
        /*0d38*/ 	.word	0x00000002
        /*0d3c*/ 	.word	0x00000100
        /*0d40*/ 	.short	0x010a
        /*0d42*/ 	.byte	0xff
	.zero		1


	//   ....[194]....
        /*0d44*/ 	.word	0x0000b620
        /*0d48*/ 	.word	0x00000065
        /*0d4c*/ 	.word	0x00000170
        /*0d50*/ 	.short	0x010a
        /*0d52*/ 	.byte	0xff
	.zero		1


	//   ....[195]....
        /*0d54*/ 	.word	0x0000b670
        /*0d58*/ 	.word	0x00000003
        /*0d5c*/ 	.word	0x00000100
        /*0d60*/ 	.short	0x010a
        /*0d62*/ 	.byte	0xff
	.zero		1


	//   ....[196]....
        /*0d64*/ 	.word	0x0000b6c0
        /*0d68*/ 	.word	0x0000003e
        /*0d6c*/ 	.word	0x00000100
        /*0d70*/ 	.short	0x010a
        /*0d72*/ 	.byte	0xff
	.zero		1


	//   ....[197]....
        /*0d74*/ 	.word	0x0000b710
        /*0d78*/ 	.word	0x0000003e
        /*0d7c*/ 	.word	0x00000100
        /*0d80*/ 	.short	0x010a
        /*0d82*/ 	.byte	0xff
	.zero		1


	//----- nvinfo : EIATTR_NUM_MBARRIERS
	.align		4
.L_47:
        /*0d84*/ 	.byte	0x03, 0x38
        /*0d86*/ 	.short	0x003b


	//----- nvinfo : EIATTR_EXIT_INSTR_OFFSETS
	.align		4
        /*0d88*/ 	.byte	0x04, 0x1c
        /*0d8a*/ 	.short	(.L_49 - .L_48)


	//   ....[0]....
.L_48:
        /*0d8c*/ 	.word	0x000034b0


	//   ....[1]....
        /*0d90*/ 	.word	0x000039c0


	//   ....[2]....
        /*0d94*/ 	.word	0x00003a20


	//   ....[3]....
        /*0d98*/ 	.word	0x00004cd0


	//   ....[4]....
        /*0d9c*/ 	.word	0x00006000


	//   ....[5]....
        /*0da0*/ 	.word	0x00006040


	//   ....[6]....
        /*0da4*/ 	.word	0x0000a4b0


	//   ....[7]....
        /*0da8*/ 	.word	0x0000a520


	//   ....[8]....
        /*0dac*/ 	.word	0x0000a550


	//   ....[9]....
        /*0db0*/ 	.word	0x0000a5d0


	//----- nvinfo : EIATTR_MAX_THREADS
	.align		4
.L_49:
        /*0db4*/ 	.byte	0x04, 0x05
        /*0db6*/ 	.short	(.L_51 - .L_50)
.L_50:
        /*0db8*/ 	.word	0x00000100
        /*0dbc*/ 	.word	0x00000001
        /*0dc0*/ 	.word	0x00000001


	//----- nvinfo : EIATTR_CRS_STACK_SIZE
	.align		4
.L_51:
        /*0dc4*/ 	.byte	0x04, 0x1e
        /*0dc6*/ 	.short	(.L_53 - .L_52)
.L_52:
        /*0dc8*/ 	.word	0x00000000


	//----- nvinfo : EIATTR_CBANK_PARAM_SIZE
	.align		4
.L_53:
        /*0dcc*/ 	.byte	0x03, 0x19
        /*0dce*/ 	.short	0x0800


	//----- nvinfo : EIATTR_PARAM_CBANK
	.align		4
        /*0dd0*/ 	.byte	0x04, 0x0a
        /*0dd2*/ 	.short	(.L_55 - .L_54)
	.align		4
.L_54:
        /*0dd4*/ 	.word	index@(.nv.constant0._ZN7cutlass13device_kernelINS_4gemm6kernel13GemmUniversalIN4cute5tupleIJiiiiEEENS1_10collective13CollectiveMmaINS1_35MainloopSm100TmaUmmaWarpSpecializedILi16ELi2ELi4ENS5_IJNS4_1CILi2EEENSA_ILi4EEENSA_ILi1EEEEEEEENS5_IJNSA_ILi128EEENSA_ILi256EEENSA_ILi32EEEEEENS_6half_tENS5_IJlSD_lEEESK_SL_NS4_8TiledMMAINS4_8MMA_AtomIJNS4_26SM100_MMA_F16BF16_2x1SM_SSISK_SK_fLi128ELi256ELNS4_4UMMA5MajorE0ELSQ_0ELNSP_7ScaleInE0ELSR_0EEEEEENS4_6LayoutINS5_IJSD_SD_SD_EEENS5_IJNSA_ILi0EEESW_SW_EEEEENS5_IJNS4_10UnderscoreESZ_SZ_EEEEENS4_28SM100_TMA_2SM_LOAD_MULTICASTENS4_14ComposedLayoutINS4_7SwizzleILi2ELi4ELi3EEENS4_18smem_ptr_flag_bitsILi16EEENSU_INS5_IJNSA_ILi8EEESI_EEENS5_IJSI_SD_EEEEEEEvNS4_8identityENS4_18SM100_TMA_2SM_LOADES1C_vS1D_EENS_8epilogue10collective18CollectiveEpilogueINS1G_23Sm100TmaWarpSpecializedILi4ELi2ELi32ELb1ELb0EEEJNS5_IJNSA_ILi64EEESH_SI_EEENS5_IJNSU_IS1L_SD_EENSU_INS5_IJSI_SB_EEENS5_IJSD_SG_EEEEEEEESK_SL_SK_SL_NS1G_6fusion15FusionCallbacksIS1K_NS1S_17LinearCombinationISK_fSK_fLNS_15FloatRoundStyleE2EEES1M_S1R_JEEENS4_5SM1004TMEM4LOAD26SM100_TMEM_LOAD_32dp32b32xENS4_13SM90_TMA_LOADES1C_NS4_39AutoVectorizingCopyWithAssumedAlignmentILi128EEENS4_14SM90_TMA_STOREES1C_S24_S24_EEEvvEEEEvNT_6ParamsE)
        /*0dd8*/ 	.short	0x0380
        /*0dda*/ 	.short	0x0800


	//----- nvinfo : EIATTR_SW_WAR
	.align		4
.L_55:
        /*0ddc*/ 	.byte	0x04, 0x36
        /*0dde*/ 	.short	(.L_57 - .L_56)
.L_56:
        /*0de0*/ 	.word	0x00000008
.L_57:


//--------------------- .nv.callgraph             --------------------------
	.section	.nv.callgraph,"",@"SHT_CUDA_CALLGRAPH"
	.align	4
	.sectionentsize	8
	.align		4
        /*0000*/ 	.word	0x00000000
	.align		4
        /*0004*/ 	.word	0xffffffff
	.align		4
        /*0008*/ 	.word	index@(_ZN7cutlass13device_kernelINS_4gemm6kernel13GemmUniversalIN4cute5tupleIJiiiiEEENS1_10collective13CollectiveMmaINS1_35MainloopSm100TmaUmmaWarpSpecializedILi16ELi2ELi4ENS5_IJNS4_1CILi2EEENSA_ILi4EEENSA_ILi1EEEEEEEENS5_IJNSA_ILi128EEENSA_ILi256EEENSA_ILi32EEEEEENS_6half_tENS5_IJlSD_lEEESK_SL_NS4_8TiledMMAINS4_8MMA_AtomIJNS4_26SM100_MMA_F16BF16_2x1SM_SSISK_SK_fLi128ELi256ELNS4_4UMMA5MajorE0ELSQ_0ELNSP_7ScaleInE0ELSR_0EEEEEENS4_6LayoutINS5_IJSD_SD_SD_EEENS5_IJNSA_ILi0EEESW_SW_EEEEENS5_IJNS4_10UnderscoreESZ_SZ_EEEEENS4_28SM100_TMA_2SM_LOAD_MULTICASTENS4_14ComposedLayoutINS4_7SwizzleILi2ELi4ELi3EEENS4_18smem_ptr_flag_bitsILi16EEENSU_INS5_IJNSA_ILi8EEESI_EEENS5_IJSI_SD_EEEEEEEvNS4_8identityENS4_18SM100_TMA_2SM_LOADES1C_vS1D_EENS_8epilogue10collective18CollectiveEpilogueINS1G_23Sm100TmaWarpSpecializedILi4ELi2ELi32ELb1ELb0EEEJNS5_IJNSA_ILi64EEESH_SI_EEENS5_IJNSU_IS1L_SD_EENSU_INS5_IJSI_SB_EEENS5_IJSD_SG_EEEEEEEESK_SL_SK_SL_NS1G_6fusion15FusionCallbacksIS1K_NS1S_17LinearCombinationISK_fSK_fLNS_15FloatRoundStyleE2EEES1M_S1R_JEEENS4_5SM1004TMEM4LOAD26SM100_TMEM_LOAD_32dp32b32xENS4_13SM90_TMA_LOADES1C_NS4_39AutoVectorizingCopyWithAssumedAlignmentILi128EEENS4_14SM90_TMA_STOREES1C_S24_S24_EEEvvEEEEvNT_6ParamsE)
	.align		4
        /*000c*/ 	.word	index@(__assertfail)
	.align		4
        /*0010*/ 	.word	0x00000000
	.align		4
        /*0014*/ 	.word	0xfffffffe
	.align		4
        /*0018*/ 	.word	0x00000000
	.align		4
        /*001c*/ 	.word	0xfffffffd
	.align		4
        /*0020*/ 	.word	0x00000000
	.align		4
        /*0024*/ 	.word	0xfffffffc


//--------------------- .nv.constant4             --------------------------
	.section	.nv.constant4,"a",@progbits
	.align	8
	.align		8
.nv.constant4:
        /*0000*/ 	.dword	__assertfail
	.align		8
        /*0008*/ 	.dword	__unnamed_1
	.align		8
        /*0010*/ 	.dword	__unnamed_2
	.align		8
        /*0018*/ 	.dword	_ZN40_INTERNAL_a0e9c943_4_k_cu_4c75b413_342504cuda3std3__45__cpo5beginE
	.align		8
        /*0020*/ 	.dword	_ZN40_INTERNAL_a0e9c943_4_k_cu_4c75b413_342504cuda3std3__45__cpo3endE
	.align		8
        /*0028*/ 	.dword	_ZN40_INTERNAL_a0e9c943_4_k_cu_4c75b413_342504cuda3std3__45__cpo6cbeginE
	.align		8
        /*0030*/ 	.dword	_ZN40_INTERNAL_a0e9c943_4_k_cu_4c75b413_342504cuda3std3__45__cpo4cendE
	.align		8
        /*0038*/ 	.dword	_ZN40_INTERNAL_a0e9c943_4_k_cu_4c75b413_342504cuda3std3__442_GLOBAL__N__a0e9c943_4_k_cu_4c75b413_342506ignoreE
	.align		8
        /*0040*/ 	.dword	_ZN40_INTERNAL_a0e9c943_4_k_cu_4c75b413_342504cuda3std3__419piecewise_constructE
	.align		8
        /*0048*/ 	.dword	_ZN40_INTERNAL_a0e9c943_4_k_cu_4c75b413_342504cuda3std3__48in_placeE
	.align		8
        /*0050*/ 	.dword	_ZN40_INTERNAL_a0e9c943_4_k_cu_4c75b413_342504cuda3std6ranges3__45__cpo4swapE
	.align		8
        /*0058*/ 	.dword	_ZN40_INTERNAL_a0e9c943_4_k_cu_4c75b413_342504cuda3std6ranges3__45__cpo9iter_moveE
	.align		8
        /*0060*/ 	.dword	_ZN40_INTERNAL_a0e9c943_4_k_cu_4c75b413_342504cute7productE
	.align		8
        /*0068*/ 	.dword	_ZN40_INTERNAL_a0e9c943_4_k_cu_4c75b413_342504cute1_E
	.align		8
        /*0070*/ 	.dword	$str$25
	.align		8
        /*0078*/ 	.dword	$str$26
	.align		8
        /*0080*/ 	.dword	$str$27
	.align		8
        /*0088*/ 	.dword	$str$28


//--------------------- .text._ZN7cutlass13device_kernelINS_4gemm6kernel13GemmUniversalIN4cute5tupleIJiiiiEEENS1_10collective13CollectiveMmaINS1_35MainloopSm100TmaUmmaWarpSpecializedILi16ELi2ELi4ENS5_IJNS4_1CILi2EEENSA_ILi4EEENSA_ILi1EEEEEEEENS5_IJNSA_ILi128EEENSA_ILi256EEENSA_ILi32EEEEEENS_6half_tENS5_IJlSD_lEEESK_SL_NS4_8TiledMMAINS4_8MMA_AtomIJNS4_26SM100_MMA_F16BF16_2x1SM_SSISK_SK_fLi128ELi256ELNS4_4UMMA5MajorE0ELSQ_0ELNSP_7ScaleInE0ELSR_0EEEEEENS4_6LayoutINS5_IJSD_SD_SD_EEENS5_IJNSA_ILi0EEESW_SW_EEEEENS5_IJNS4_10UnderscoreESZ_SZ_EEEEENS4_28SM100_TMA_2SM_LOAD_MULTICASTENS4_14ComposedLayoutINS4_7SwizzleILi2ELi4ELi3EEENS4_18smem_ptr_flag_bitsILi16EEENSU_INS5_IJNSA_ILi8EEESI_EEENS5_IJSI_SD_EEEEEEEvNS4_8identityENS4_18SM100_TMA_2SM_LOADES1C_vS1D_EENS_8epilogue10collective18CollectiveEpilogueINS1G_23Sm100TmaWarpSpecializedILi4ELi2ELi32ELb1ELb0EEEJNS5_IJNSA_ILi64EEESH_SI_EEENS5_IJNSU_IS1L_SD_EENSU_INS5_IJSI_SB_EEENS5_IJSD_SG_EEEEEEEESK_SL_SK_SL_NS1G_6fusion15FusionCallbacksIS1K_NS1S_17LinearCombinationISK_fSK_fLNS_15FloatRoundStyleE2EEES1M_S1R_JEEENS4_5SM1004TMEM4LOAD26SM100_TMEM_LOAD_32dp32b32xENS4_13SM90_TMA_LOADES1C_NS4_39AutoVectorizingCopyWithAssumedAlignmentILi128EEENS4_14SM90_TMA_STOREES1C_S24_S24_EEEvvEEEEvNT_6ParamsE --------------------------
	.section	.text._ZN7cutlass13device_kernelINS_4gemm6kernel13GemmUniversalIN4cute5tupleIJiiiiEEENS1_10collective13CollectiveMmaINS1_35MainloopSm100TmaUmmaWarpSpecializedILi16ELi2ELi4ENS5_IJNS4_1CILi2EEENSA_ILi4EEENSA_ILi1EEEEEEEENS5_IJNSA_ILi128EEENSA_ILi256EEENSA_ILi32EEEEEENS_6half_tENS5_IJlSD_lEEESK_SL_NS4_8TiledMMAINS4_8MMA_AtomIJNS4_26SM100_MMA_F16BF16_2x1SM_SSISK_SK_fLi128ELi256ELNS4_4UMMA5MajorE0ELSQ_0ELNSP_7ScaleInE0ELSR_0EEEEEENS4_6LayoutINS5_IJSD_SD_SD_EEENS5_IJNSA_ILi0EEESW_SW_EEEEENS5_IJNS4_10UnderscoreESZ_SZ_EEEEENS4_28SM100_TMA_2SM_LOAD_MULTICASTENS4_14ComposedLayoutINS4_7SwizzleILi2ELi4ELi3EEENS4_18smem_ptr_flag_bitsILi16EEENSU_INS5_IJNSA_ILi8EEESI_EEENS5_IJSI_SD_EEEEEEEvNS4_8identityENS4_18SM100_TMA_2SM_LOADES1C_vS1D_EENS_8epilogue10collective18CollectiveEpilogueINS1G_23Sm100TmaWarpSpecializedILi4ELi2ELi32ELb1ELb0EEEJNS5_IJNSA_ILi64EEESH_SI_EEENS5_IJNSU_IS1L_SD_EENSU_INS5_IJSI_SB_EEENS5_IJSD_SG_EEEEEEEESK_SL_SK_SL_NS1G_6fusion15FusionCallbacksIS1K_NS1S_17LinearCombinationISK_fSK_fLNS_15FloatRoundStyleE2EEES1M_S1R_JEEENS4_5SM1004TMEM4LOAD26SM100_TMEM_LOAD_32dp32b32xENS4_13SM90_TMA_LOADES1C_NS4_39AutoVectorizingCopyWithAssumedAlignmentILi128EEENS4_14SM90_TMA_STOREES1C_S24_S24_EEEvvEEEEvNT_6ParamsE,"ax",@progbits
	.align	128
.text._ZN7cutlass13device_kernelINS_4gemm6kernel13GemmUniversalIN4cute5tupleIJiiiiEEENS1_10collective13CollectiveMmaINS1_35MainloopSm100TmaUmmaWarpSpecializedILi16ELi2ELi4ENS5_IJNS4_1CILi2EEENSA_ILi4EEENSA_ILi1EEEEEEEENS5_IJNSA_ILi128EEENSA_ILi256EEENSA_ILi32EEEEEENS_6half_tENS5_IJlSD_lEEESK_SL_NS4_8TiledMMAINS4_8MMA_AtomIJNS4_26SM100_MMA_F16BF16_2x1SM_SSISK_SK_fLi128ELi256ELNS4_4UMMA5MajorE0ELSQ_0ELNSP_7ScaleInE0ELSR_0EEEEEENS4_6LayoutINS5_IJSD_SD_SD_EEENS5_IJNSA_ILi0EEESW_SW_EEEEENS5_IJNS4_10UnderscoreESZ_SZ_EEEEENS4_28SM100_TMA_2SM_LOAD_MULTICASTENS4_14ComposedLayoutINS4_7SwizzleILi2ELi4ELi3EEENS4_18smem_ptr_flag_bitsILi16EEENSU_INS5_IJNSA_ILi8EEESI_EEENS5_IJSI_SD_EEEEEEEvNS4_8identityENS4_18SM100_TMA_2SM_LOADES1C_vS1D_EENS_8epilogue10collective18CollectiveEpilogueINS1G_23Sm100TmaWarpSpecializedILi4ELi2ELi32ELb1ELb0EEEJNS5_IJNSA_ILi64EEESH_SI_EEENS5_IJNSU_IS1L_SD_EENSU_INS5_IJSI_SB_EEENS5_IJSD_SG_EEEEEEEESK_SL_SK_SL_NS1G_6fusion15FusionCallbacksIS1K_NS1S_17LinearCombinationISK_fSK_fLNS_15FloatRoundStyleE2EEES1M_S1R_JEEENS4_5SM1004TMEM4LOAD26SM100_TMEM_LOAD_32dp32b32xENS4_13SM90_TMA_LOADES1C_NS4_39AutoVectorizingCopyWithAssumedAlignmentILi128EEENS4_14SM90_TMA_STOREES1C_S24_S24_EEEvvEEEEvNT_6ParamsE:
        .type           _ZN7cutlass13device_kernelINS_4gemm6kernel13GemmUniversalIN4cute5tupleIJiiiiEEENS1_10collective13CollectiveMmaINS1_35MainloopSm100TmaUmmaWarpSpecializedILi16ELi2ELi4ENS5_IJNS4_1CILi2EEENSA_ILi4EEENSA_ILi1EEEEEEEENS5_IJNSA_ILi128EEENSA_ILi256EEENSA_ILi32EEEEEENS_6half_tENS5_IJlSD_lEEESK_SL_NS4_8TiledMMAINS4_8MMA_AtomIJNS4_26SM100_MMA_F16BF16_2x1SM_SSISK_SK_fLi128ELi256ELNS4_4UMMA5MajorE0ELSQ_0ELNSP_7ScaleInE0ELSR_0EEEEEENS4_6LayoutINS5_IJSD_SD_SD_EEENS5_IJNSA_ILi0EEESW_SW_EEEEENS5_IJNS4_10UnderscoreESZ_SZ_EEEEENS4_28SM100_TMA_2SM_LOAD_MULTICASTENS4_14ComposedLayoutINS4_7SwizzleILi2ELi4ELi3EEENS4_18smem_ptr_flag_bitsILi16EEENSU_INS5_IJNSA_ILi8EEESI_EEENS5_IJSI_SD_EEEEEEEvNS4_8identityENS4_18SM100_TMA_2SM_LOADES1C_vS1D_EENS_8epilogue10collective18CollectiveEpilogueINS1G_23Sm100TmaWarpSpecializedILi4ELi2ELi32ELb1ELb0EEEJNS5_IJNSA_ILi64EEESH_SI_EEENS5_IJNSU_IS1L_SD_EENSU_INS5_IJSI_SB_EEENS5_IJSD_SG_EEEEEEEESK_SL_SK_SL_NS1G_6fusion15FusionCallbacksIS1K_NS1S_17LinearCombinationISK_fSK_fLNS_15FloatRoundStyleE2EEES1M_S1R_JEEENS4_5SM1004TMEM4LOAD26SM100_TMEM_LOAD_32dp32b32xENS4_13SM90_TMA_LOADES1C_NS4_39AutoVectorizingCopyWithAssumedAlignmentILi128EEENS4_14SM90_TMA_STOREES1C_S24_S24_EEEvvEEEEvNT_6ParamsE,@function
        .size           _ZN7cutlass13device_kernelINS_4gemm6kernel13GemmUniversalIN4cute5tupleIJiiiiEEENS1_10collective13CollectiveMmaINS1_35MainloopSm100TmaUmmaWarpSpecializedILi16ELi2ELi4ENS5_IJNS4_1CILi2EEENSA_ILi4EEENSA_ILi1EEEEEEEENS5_IJNSA_ILi128EEENSA_ILi256EEENSA_ILi32EEEEEENS_6half_tENS5_IJlSD_lEEESK_SL_NS4_8TiledMMAINS4_8MMA_AtomIJNS4_26SM100_MMA_F16BF16_2x1SM_SSISK_SK_fLi128ELi256ELNS4_4UMMA5MajorE0ELSQ_0ELNSP_7ScaleInE0ELSR_0EEEEEENS4_6LayoutINS5_IJSD_SD_SD_EEENS5_IJNSA_ILi0EEESW_SW_EEEEENS5_IJNS4_10UnderscoreESZ_SZ_EEEEENS4_28SM100_TMA_2SM_LOAD_MULTICASTENS4_14ComposedLayoutINS4_7SwizzleILi2ELi4ELi3EEENS4_18smem_ptr_flag_bitsILi16EEENSU_INS5_IJNSA_ILi8EEESI_EEENS5_IJSI_SD_EEEEEEEvNS4_8identityENS4_18SM100_TMA_2SM_LOADES1C_vS1D_EENS_8epilogue10collective18CollectiveEpilogueINS1G_23Sm100TmaWarpSpecializedILi4ELi2ELi32ELb1ELb0EEEJNS5_IJNSA_ILi64EEESH_SI_EEENS5_IJNSU_IS1L_SD_EENSU_INS5_IJSI_SB_EEENS5_IJSD_SG_EEEEEEEESK_SL_SK_SL_NS1G_6fusion15FusionCallbacksIS1K_NS1S_17LinearCombinationISK_fSK_fLNS_15FloatRoundStyleE2EEES1M_S1R_JEEENS4_5SM1004TMEM4LOAD26SM100_TMEM_LOAD_32dp32b32xENS4_13SM90_TMA_LOADES1C_NS4_39AutoVectorizingCopyWithAssumedAlignmentILi128EEENS4_14SM90_TMA_STOREES1C_S24_S24_EEEvvEEEEvNT_6ParamsE,(.L_x_234 - _ZN7cutlass13device_kernelINS_4gemm6kernel13GemmUniversalIN4cute5tupleIJiiiiEEENS1_10collective13CollectiveMmaINS1_35MainloopSm100TmaUmmaWarpSpecializedILi16ELi2ELi4ENS5_IJNS4_1CILi2EEENSA_ILi4EEENSA_ILi1EEEEEEEENS5_IJNSA_ILi128EEENSA_ILi256EEENSA_ILi32EEEEEENS_6half_tENS5_IJlSD_lEEESK_SL_NS4_8TiledMMAINS4_8MMA_AtomIJNS4_26SM100_MMA_F16BF16_2x1SM_SSISK_SK_fLi128ELi256ELNS4_4UMMA5MajorE0ELSQ_0ELNSP_7ScaleInE0ELSR_0EEEEEENS4_6LayoutINS5_IJSD_SD_SD_EEENS5_IJNSA_ILi0EEESW_SW_EEEEENS5_IJNS4_10UnderscoreESZ_SZ_EEEEENS4_28SM100_TMA_2SM_LOAD_MULTICASTENS4_14ComposedLayoutINS4_7SwizzleILi2ELi4ELi3EEENS4_18smem_ptr_flag_bitsILi16EEENSU_INS5_IJNSA_ILi8EEESI_EEENS5_IJSI_SD_EEEEEEEvNS4_8identityENS4_18SM100_TMA_2SM_LOADES1C_vS1D_EENS_8epilogue10collective18CollectiveEpilogueINS1G_23Sm100TmaWarpSpecializedILi4ELi2ELi32ELb1ELb0EEEJNS5_IJNSA_ILi64EEESH_SI_EEENS5_IJNSU_IS1L_SD_EENSU_INS5_IJSI_SB_EEENS5_IJSD_SG_EEEEEEEESK_SL_SK_SL_NS1G_6fusion15FusionCallbacksIS1K_NS1S_17LinearCombinationISK_fSK_fLNS_15FloatRoundStyleE2EEES1M_S1R_JEEENS4_5SM1004TMEM4LOAD26SM100_TMEM_LOAD_32dp32b32xENS4_13SM90_TMA_LOADES1C_NS4_39AutoVectorizingCopyWithAssumedAlignmentILi128EEENS4_14SM90_TMA_STOREES1C_S24_S24_EEEvvEEEEvNT_6ParamsE)
        .other          _ZN7cutlass13device_kernelINS_4gemm6kernel13GemmUniversalIN4cute5tupleIJiiiiEEENS1_10collective13CollectiveMmaINS1_35MainloopSm100TmaUmmaWarpSpecializedILi16ELi2ELi4ENS5_IJNS4_1CILi2EEENSA_ILi4EEENSA_ILi1EEEEEEEENS5_IJNSA_ILi128EEENSA_ILi256EEENSA_ILi32EEEEEENS_6half_tENS5_IJlSD_lEEESK_SL_NS4_8TiledMMAINS4_8MMA_AtomIJNS4_26SM100_MMA_F16BF16_2x1SM_SSISK_SK_fLi128ELi256ELNS4_4UMMA5MajorE0ELSQ_0ELNSP_7ScaleInE0ELSR_0EEEEEENS4_6LayoutINS5_IJSD_SD_SD_EEENS5_IJNSA_ILi0EEESW_SW_EEEEENS5_IJNS4_10UnderscoreESZ_SZ_EEEEENS4_28SM100_TMA_2SM_LOAD_MULTICASTENS4_14ComposedLayoutINS4_7SwizzleILi2ELi4ELi3EEENS4_18smem_ptr_flag_bitsILi16EEENSU_INS5_IJNSA_ILi8EEESI_EEENS5_IJSI_SD_EEEEEEEvNS4_8identityENS4_18SM100_TMA_2SM_LOADES1C_vS1D_EENS_8epilogue10collective18CollectiveEpilogueINS1G_23Sm100TmaWarpSpecializedILi4ELi2ELi32ELb1ELb0EEEJNS5_IJNSA_ILi64EEESH_SI_EEENS5_IJNSU_IS1L_SD_EENSU_INS5_IJSI_SB_EEENS5_IJSD_SG_EEEEEEEESK_SL_SK_SL_NS1G_6fusion15FusionCallbacksIS1K_NS1S_17LinearCombinationISK_fSK_fLNS_15FloatRoundStyleE2EEES1M_S1R_JEEENS4_5SM1004TMEM4LOAD26SM100_TMEM_LOAD_32dp32b32xENS4_13SM90_TMA_LOADES1C_NS4_39AutoVectorizingCopyWithAssumedAlignmentILi128EEENS4_14SM90_TMA_STOREES1C_S24_S24_EEEvvEEEEvNT_6ParamsE,@"STO_CUDA_ENTRY STV_DEFAULT"
_ZN7cutlass13device_kernelINS_4gemm6kernel13GemmUniversalIN4cute5tupleIJiiiiEEENS1_10collective13CollectiveMmaINS1_35MainloopSm100TmaUmmaWarpSpecializedILi16ELi2ELi4ENS5_IJNS4_1CILi2EEENSA_ILi4EEENSA_ILi1EEEEEEEENS5_IJNSA_ILi128EEENSA_ILi256EEENSA_ILi32EEEEEENS_6half_tENS5_IJlSD_lEEESK_SL_NS4_8TiledMMAINS4_8MMA_AtomIJNS4_26SM100_MMA_F16BF16_2x1SM_SSISK_SK_fLi128ELi256ELNS4_4UMMA5MajorE0ELSQ_0ELNSP_7ScaleInE0ELSR_0EEEEEENS4_6LayoutINS5_IJSD_SD_SD_EEENS5_IJNSA_ILi0EEESW_SW_EEEEENS5_IJNS4_10UnderscoreESZ_SZ_EEEEENS4_28SM100_TMA_2SM_LOAD_MULTICASTENS4_14ComposedLayoutINS4_7SwizzleILi2ELi4ELi3EEENS4_18smem_ptr_flag_bitsILi16EEENSU_INS5_IJNSA_ILi8EEESI_EEENS5_IJSI_SD_EEEEEEEvNS4_8identityENS4_18SM100_TMA_2SM_LOADES1C_vS1D_EENS_8epilogue10collective18CollectiveEpilogueINS1G_23Sm100TmaWarpSpecializedILi4ELi2ELi32ELb1ELb0EEEJNS5_IJNSA_ILi64EEESH_SI_EEENS5_IJNSU_IS1L_SD_EENSU_INS5_IJSI_SB_EEENS5_IJSD_SG_EEEEEEEESK_SL_SK_SL_NS1G_6fusion15FusionCallbacksIS1K_NS1S_17LinearCombinationISK_fSK_fLNS_15FloatRoundStyleE2EEES1M_S1R_JEEENS4_5SM1004TMEM4LOAD26SM100_TMEM_LOAD_32dp32b32xENS4_13SM90_TMA_LOADES1C_NS4_39AutoVectorizingCopyWithAssumedAlignmentILi128EEENS4_14SM90_TMA_STOREES1C_S24_S24_EEEvvEEEEvNT_6ParamsE:
[----:B------:R-:W1:Y:S01]  /*0000*/  LDC R1, c[0x0][0x37c] ;  /* 0x0000df00ff017b82 */ /* 0x000e620000000800 */
[----:B------:R-:W2:Y:S01]  /*0010*/  S2R R98, SR_TID.X ;  /* 0x0000000000627919 */ /* 0x000ea20000002100 */
[----:B------:R-:W3:Y:S06]  /*0020*/  LDCU.64 UR8, c[0x0][0x890] ;  /* 0x00011200ff0877ac */ /* 0x000eec0008000a00 */
[----:B------:R-:W4:Y:S01]  /*0030*/  S2UR UR4, SR_CgaCtaId ;  /* 0x00000000000479c3 */ /* 0x000f220000008800 */
[----:B------:R-:W-:Y:S02]  /*0040*/  PRMT R84, RZ, 0x7610, R84 ;  /* 0x00007610ff547816 */ /* 0x000fe40000000054 */
[----:B------:R-:W-:-:S02]  /*0050*/  ELECT P0, URZ, PT ;  /* 0x0000000000ff782f */ /* 0x000fc40003800000 */
[----:B---3--:R-:W-:-:S04]  /*0060*/  ISETP.NE.U32.AND P1, PT, RZ, UR8, PT ;  /* 0x00000008ff007c0c */ /* 0x008fc8000bf25070 */
[----:B------:R-:W-:Y:S01]  /*0070*/  ISETP.NE.AND.EX P2, PT, RZ, UR9, PT, P1 ;  /* 0x00000009ff007c0c */ /* 0x000fe2000bf45310 */
[----:B----4-:R-:W-:Y:S02]  /*0080*/  ULOP3.LUT UR33, UR4, 0x1, URZ, 0xc0, !UPT ;  /* 0x0000000104217892 */ /* 0x010fe4000f8ec0ff */
[----:B------:R-:W-:Y:S01]  /*0090*/  ULOP3.LUT UR34, UR4, 0x1, URZ, 0x3c, !UPT ;  /* 0x0000000104227892 */ /* 0x000fe2000f8e3cff */
[----:B--2---:R-:W-:-:S05]  /*00a0*/  SHF.R.U32.HI R85, RZ, 0x5, R98 ;  /* 0x00000005ff557819 */ /* 0x004fca0000011662 */
[----:B------:R-:W2:Y:S02]  /*00b0*/  SHFL.IDX PT, R0, R85, RZ, 0x1f ;  /* 0x00001fff55007589 */ /* 0x000ea400000e0000 */
[----:B--2---:R-:W-:Y:S02]  /*00c0*/  R2UR UR22, R0 ;  /* 0x00000000001672ca */ /* 0x004fe400000e0000 */
[----:B-1----:R-:W-:-:S13]  /*00d0*/  @P2 BRA `(.L_x_0) ;  /* 0x0000000000302947 */ /* 0x002fda0003800000 */
[----:B------:R-:W1:Y:S02]  /*00e0*/  LDCU.64 UR4, c[0x0][0x888] ;  /* 0x00011100ff0477ac */ /* 0x000e640008000a00 */
[----:B-1----:R-:W-:-:S04]  /*00f0*/  UISETP.NE.U32.AND UP0, UPT, UR4, URZ, UPT ;  /* 0x000000ff0400728c */ /* 0x002fc8000bf05070 */
[----:B------:R-:W-:-:S09]  /*0100*/  UISETP.NE.AND.EX UP0, UPT, UR5, URZ, UPT, UP0 ;  /* 0x000000ff0500728c */ /* 0x000fd2000bf05300 */
[----:B------:R-:W-:Y:S05]  /*0110*/  BRA.U !UP0, `(.L_x_1) ;  /* 0x0000000108147547 */ /* 0x000fea000b800000 */
[----:B------:R-:W1:Y:S01]  /*0120*/  LDC.64 R2, c[0x0][0x888] ;  /* 0x00022200ff027b82 */ /* 0x000e620000000a00 */
[----:B------:R-:W1:Y:S02]  /*0130*/  LDCU.64 UR4, c[0x0][0x358] ;  /* 0x00006b00ff0477ac */ /* 0x000e640008000a00 */
[----:B-1----:R1:W5:Y:S01]  /*0140*/  LDG.E R41, desc[UR4][R2.64] ;  /* 0x0000000402297981 */ /* 0x002362000c1e1900 */
[----:B------:R-:W-:Y:S01]  /*0150*/  HFMA2 R84, -RZ, RZ, 0, 5.9604644775390625e-08 ;  /* 0x00000001ff547431 */ /* 0x000fe200000001ff */
[----:B------:R-:W-:Y:S05]  /*0160*/  BRA `(.L_x_0) ;  /* 0x00000000000c7947 */ /* 0x000fea0003800000 */
.L_x_1:
[----:B------:R-:W1:Y:S01]  /*0170*/  LDCU UR4, c[0x0][0x880] ;  /* 0x00011000ff0477ac */ /* 0x000e620008000800 */
[----:B------:R-:W-:Y:S01]  /*0180*/  HFMA2 R84, -RZ, RZ, 0, 5.9604644775390625e-08 ;  /* 0x00000001ff547431 */ /* 0x000fe200000001ff */
[----:B-1----:R-:W-:-:S07]  /*0190*/  MOV R41, UR4 ;  /* 0x0000000400297c02 */ /* 0x002fce0008000f00 */
.L_x_0:
[----:B------:R-:W2:Y:S02]  /*01a0*/  LDCU.64 UR4, c[0x0][0x8b0] ;  /* 0x00011600ff0477ac */ /* 0x000ea40008000a00 */
[----:B--2---:R-:W-:-:S04]  /*01b0*/  UISETP.NE.U32.AND UP0, UPT, UR4, URZ, UPT ;  /* 0x000000ff0400728c */ /* 0x004fc8000bf05070 */
[----:B------:R-:W-:-:S09]  /*01c0*/  UISETP.NE.AND.EX UP0, UPT, UR5, URZ, UPT, UP0 ;  /* 0x000000ff0500728c */ /* 0x000fd2000bf05300 */
[----:B------:R-:W-:Y:S05]  /*01d0*/  BRA.U UP0, `(.L_x_2) ;  /* 0x0000000100287547 */ /* 0x000fea000b800000 */
[----:B------:R-:W2:Y:S02]  /*01e0*/  LDCU.64 UR4, c[0x0][0x8a8] ;  /* 0x00011500ff0477ac */ /* 0x000ea40008000a00 */
[----:B--2---:R-:W-:-:S04]  /*01f0*/  UISETP.NE.U32.AND UP0, UPT, UR4, URZ, UPT ;  /* 0x000000ff0400728c */ /* 0x004fc8000bf05070 */
[----:B------:R-:W-:-:S09]  /*0200*/  UISETP.NE.AND.EX UP0, UPT, UR5, URZ, UPT, UP0 ;  /* 0x000000ff0500728c */ /* 0x000fd2000bf05300 */
[----:B------:R-:W-:Y:S05]  /*0210*/  BRA.U !UP0, `(.L_x_3) ;  /* 0x0000000108107547 */ /* 0x000fea000b800000 */
[----:B------:R-:W2:Y:S01]  /*0220*/  LDC.64 R38, c[0x0][0x8a8] ;  /* 0x00022a00ff267b82 */ /* 0x000ea20000000a00 */
[----:B------:R-:W2:Y:S02]  /*0230*/  LDCU.64 UR4, c[0x0][0x358] ;  /* 0x00006b00ff0477ac */ /* 0x000ea40008000a00 */
[----:B--2---:R2:W5:Y:S01]  /*0240*/  LDG.E R38, desc[UR4][R38.64] ;  /* 0x0000000426267981 */ /* 0x004562000c1e1900 */
[----:B------:R-:W-:Y:S05]  /*0250*/  BRA `(.L_x_2) ;  /* 0x0000000000087947 */ /* 0x000fea0003800000 */
.L_x_3:
[----:B------:R-:W2:Y:S02]  /*0260*/  LDCU UR4, c[0x0][0x8a0] ;  /* 0x00011400ff0477ac */ /* 0x000ea40008000800 */
[----:B--2---:R-:W-:Y:S02]  /*0270*/  MOV R38, UR4 ;  /* 0x0000000400267c02 */ /* 0x004fe40008000f00 */
.L_x_2:
[----:B------:R-:W-:Y:S01]  /*0280*/  IMAD.U32 R0, RZ, RZ, UR22 ;  /* 0x00000016ff007e24 */ /* 0x000fe2000f8e00ff */
[----:B------:R-:W-:Y:S04]  /*0290*/  BSSY.RECONVERGENT B0, `(.L_x_4) ;  /* 0x000000c000007945 */ /* 0x000fe80003800200 */
[C---:B------:R-:W-:Y:S02]  /*02a0*/  ISETP.NE.OR P3, PT, R0.reuse, 0x1, !P0 ;  /* 0x000000010000780c */ /* 0x040fe40004765670 */
[----:B------:R-:W-:-:S11]  /*02b0*/  ISETP.NE.OR P2, PT, R0, 0x3, !P0 ;  /* 0x000000030000780c */ /* 0x000fd60004745670 */
[----:B------:R-:W-:Y:S05]  /*02c0*/  @P3 BRA `(.L_x_5) ;  /* 0x0000000000203947 */ /* 0x000fea0003800000 */
[----:B------:R-:W3:Y:S02]  /*02d0*/  LDCU.64 UR4, c[0x0][0x348] ;  /* 0x00006900ff0477ac */ /* 0x000ee40008000a00 */
[----:B---3--:R-:W-:Y:S02]  /*02e0*/  UIADD3 UR6, UP1, UPT, UR4, 0x80, URZ ;  /* 0x0000008004067890 */ /* 0x008fe4000ff3e0ff */
[----:B------:R-:W-:Y:S02]  /*02f0*/  UIADD3 UR4, UP0, UPT, UR4, 0x180, URZ ;  /* 0x0000018004047890 */ /* 0x000fe4000ff1e0ff */
[----:B------:R-:W-:Y:S02]  /*0300*/  UIADD3.X UR7, UPT, UPT, URZ, UR5, URZ, UP1, !UPT ;  /* 0x00000005ff077290 */ /* 0x000fe40008ffe4ff */
[----:B------:R-:W-:-:S07]  /*0310*/  UIADD3.X UR5, UPT, UPT, URZ, UR5, URZ, UP0, !UPT ;  /* 0x00000005ff057290 */ /* 0x000fce00087fe4ff */
[----:B------:R3:W-:Y:S02]  /*0320*/  UTMACCTL.PF [UR6] ;  /* 0x00000000060079b9 */ /* 0x0007e40008040000 */
[----:B------:R3:W-:Y:S02]  /*0330*/  UTMACCTL.PF [UR4] ;  /* 0x00000000040079b9 */ /* 0x0007e40008040000 */
[----:B---3--:R-:W-:Y:S01]  /*0340*/  NOP ;  /* 0x0000000000007918 */ /* 0x008fe20000000000 */
.L_x_5:
[----:B------:R-:W-:Y:S05]  /*0350*/  BSYNC.RECONVERGENT B0 ;  /* 0x0000000000007941 */ /* 0x000fea0003800200 */
.L_x_4:
[----:B------:R-:W-:Y:S04]  /*0360*/  BSSY.RECONVERGENT B0, `(.L_x_6) ;  /* 0x000000a000007945 */ /* 0x000fe80003800200 */
        /* <DEDUP_REMOVED lines=9> */
.L_x_7:
[----:B------:R-:W-:Y:S05]  /*0400*/  BSYNC.RECONVERGENT B0 ;  /* 0x0000000000007941 */ /* 0x000fea0003800200 */
.L_x_6:
[----:B------:R-:W3:Y:S01]  /*0410*/  LDCU.64 UR4, c[0x0][0x888] ;  /* 0x00011100ff0477ac */ /* 0x000ee20008000a00 */
[----:B------:R-:W-:Y:S01]  /*0420*/  ISETP.NE.AND.EX P1, PT, RZ, UR9, PT, P1 ;  /* 0x00000009ff007c0c */ /* 0x000fe2000bf25310 */
[----:B------:R-:W-:Y:S01]  /*0430*/  UPLOP3.LUT UP4, UPT, UPT, UPT, UPT, 0x80, 0x8 ;  /* 0x000000000008789c */ /* 0x000fe20003f8f070 */
[----:B---3--:R-:W-:-:S04]  /*0440*/  ISETP.NE.U32.AND P2, PT, RZ, UR4, PT ;  /* 0x00000004ff007c0c */ /* 0x008fc8000bf45070 */
[----:B------:R-:W-:-:S13]  /*0450*/  ISETP.NE.AND.EX P2, PT, RZ, UR5, PT, P2 ;  /* 0x00000005ff007c0c */ /* 0x000fda000bf45320 */
[----:B------:R-:W-:Y:S05]  /*0460*/  @P2 BRA P1, `(.L_x_8) ;  /* 0x0000000000282947 */ /* 0x000fea0000800000 */
[----:B------:R-:W-:Y:S01]  /*0470*/  UISETP.NE.U32.AND UP0, UPT, UR8, URZ, UPT ;  /* 0x000000ff0800728c */ /* 0x000fe2000bf05070 */
[----:B-----5:R-:W-:Y:S01]  /*0480*/  FSETP.NEU.AND P1, PT, R41, RZ, PT ;  /* 0x000000ff2900720b */ /* 0x020fe20003f2d000 */
[----:B------:R-:W-:Y:S02]  /*0490*/  UISETP.NE.U32.AND UP2, UPT, UR4, URZ, UPT ;  /* 0x000000ff0400728c */ /* 0x000fe4000bf45070 */
[----:B------:R-:W-:Y:S02]  /*04a0*/  UISETP.NE.AND.EX UP1, UPT, UR9, URZ, UPT, UP0 ;  /* 0x000000ff0900728c */ /* 0x000fe4000bf25300 */
[----:B------:R-:W-:-:S04]  /*04b0*/  UISETP.NE.AND.EX UP0, UPT, UR5, URZ, UPT, UP2 ;  /* 0x000000ff0500728c */ /* 0x000fc8000bf05320 */
[----:B------:R-:W-:-:S04]  /*04c0*/  USEL UR4, URZ, 0xffffffff, UP0 ;  /* 0xffffffffff047887 */ /* 0x000fc80008000000 */
[----:B------:R-:W-:Y:S01]  /*04d0*/  VOTEU.ANY UP0, P1 ;  /* 0x0000000000ff7886 */ /* 0x000fe20000800100 */
[----:B------:R-:W-:-:S04]  /*04e0*/  @!UP1 USEL UR4, URZ, 0xffffffff, UP0 ;  /* 0xffffffffff049887 */ /* 0x000fc80008000000 */
[----:B------:R-:W-:-:S04]  /*04f0*/  ULOP3.LUT UR4, UR4, 0x1, URZ, 0xc0, !UPT ;  /* 0x0000000104047892 */ /* 0x000fc8000f8ec0ff */
[----:B------:R-:W-:-:S11]  /*0500*/  UISETP.NE.U32.AND UP4, UPT, UR4, 0x1, UPT ;  /* 0x000000010400788c */ /* 0x000fd6000bf85070 */
.L_x_8:
[----:B------:R-:W3:Y:S01]  /*0510*/  SHFL.IDX PT, R0, R85, RZ, 0x1f ;  /* 0x00001fff55007589 */ /* 0x000ee200000e0000 */
[----:B------:R-:W-:-:S04]  /*0520*/  UISETP.NE.AND UP0, UPT, UR22, 0x2, UPT ;  /* 0x000000021600788c */ /* 0x000fc8000bf05270 */
[----:B------:R-:W-:Y:S02]  /*0530*/  UISETP.EQ.AND UP1, UPT, UR33, URZ, !UP0 ;  /* 0x000000ff2100728c */ /* 0x000fe4000c722270 */
[----:B------:R-:W-:-:S04]  /*0540*/  USEL UR53, URZ, 0x1, UP0 ;  /* 0x00000001ff357887 */ /* 0x000fc80008000000 */
[----:B------:R-:W-:Y:S02]  /*0550*/  PLOP3.LUT P3, PT, P0, PT, UP1, 0x80, 0x8 ;  /* 0x000000000008781c */ /* 0x000fe4000076f018 */
[----:B---3--:R-:W-:-:S13]  /*0560*/  ISETP.NE.AND P1, PT, R0, RZ, PT ;  /* 0x000000ff0000720c */ /* 0x008fda0003f25270 */
[----:B------:R-:W-:Y:S05]  /*0570*/  @P1 BRA `(.L_x_9) ;  /* 0x0000000000c41947 */ /* 0x000fea0003800000 */
[----:B------:R-:W-:Y:S01]  /*0580*/  ELECT P1, URZ, PT ;  /* 0x0000000000ff782f */ /* 0x000fe20003820000 */
[----:B------:R-:W-:-:S12]  /*0590*/  BSSY.RECONVERGENT B0, `(.L_x_9) ;  /* 0x000002f000007945 */ /* 0x000fd80003800200 */
[----:B------:R-:W-:Y:S05]  /*05a0*/  @!P1 BRA `(.L_x_10) ;  /* 0x0000000000b49947 */ /* 0x000fea0003800000 */
[----:B------:R-:W3:Y:S01]  /*05b0*/  S2UR UR5, SR_CgaCtaId ;  /* 0x00000000000579c3 */ /* 0x000ee20000008800 */
[----:B------:R-:W-:Y:S01]  /*05c0*/  UMOV UR4, 0x400 ;  /* 0x0000040000047882 */ /* 0x000fe20000000000 */
[----:B------:R-:W-:Y:S01]  /*05d0*/  UMOV UR8, 0x1 ;  /* 0x0000000100087882 */ /* 0x000fe20000000000 */
[----:B------:R-:W-:Y:S01]  /*05e0*/  UMOV UR6, 0x4 ;  /* 0x0000000400067882 */ /* 0x000fe20000000000 */
[----:B------:R-:W-:-:S04]  /*05f0*/  UIADD3 UR8, UPT, UPT, -UR8, 0x100000, URZ ;  /* 0x0010000008087890 */ /* 0x000fc8000fffe1ff */
[----:B------:R-:W-:Y:S02]  /*0600*/  USHF.L.U32 UR9, UR8, 0xb, URZ ;  /* 0x0000000b08097899 */ /* 0x000fe400080006ff */
[----:B------:R-:W-:Y:S02]  /*0610*/  USHF.L.U32 UR8, UR8, 0x1, URZ ;  /* 0x0000000108087899 */ /* 0x000fe400080006ff */
[----:B------:R-:W-:-:S04]  /*0620*/  UIADD3 UR6, UPT, UPT, -UR6, 0x100000, URZ ;  /* 0x0010000006067890 */ /* 0x000fc8000fffe1ff */
[----:B------:R-:W-:Y:S02]  /*0630*/  USHF.L.U32 UR7, UR6, 0xb, URZ ;  /* 0x0000000b06077899 */ /* 0x000fe400080006ff */
[----:B------:R-:W-:Y:S02]  /*0640*/  USHF.L.U32 UR6, UR6, 0x1, URZ ;  /* 0x0000000106067899 */ /* 0x000fe400080006ff */
[----:B---3--:R-:W-:Y:S01]  /*0650*/  ULEA UR4, UR5, UR4, 0x18 ;  /* 0x0000000405047291 */ /* 0x008fe2000f8ec0ff */
[----:B------:R-:W3:Y:S11]  /*0660*/  FENCE.VIEW.ASYNC.S ;  /* 0x00000000000073c6 */ /* 0x000ef60000000000 */
[----:B---3--:R3:W4:Y:S01]  /*0670*/  SYNCS.EXCH.64 URZ, [UR4], UR8 ;  /* 0x0000000804ff75b2 */ /* 0x0087220008000100 */
[----:B------:R3:W1:Y:S01]  /*0680*/  SYNCS.EXCH.64 URZ, [UR4+0x80], UR6 ;  /* 0x0000800604ff75b2 */ /* 0x0006620008000100 */
        /* <DEDUP_REMOVED lines=29> */
[----:B------:R3:W1:Y:S02]  /*0860*/  SYNCS.EXCH.64 URZ, [UR4+0xf8], UR6 ;  /* 0x0000f80604ff75b2 */ /* 0x0006640008000100 */
[----:B---34-:R-:W-:Y:S01]  /*0870*/  NOP ;  /* 0x0000000000007918 */ /* 0x018fe20000000000 */
.L_x_10:
[----:B------:R-:W-:Y:S05]  /*0880*/  BSYNC.RECONVERGENT B0 ;  /* 0x0000000000007941 */ /* 0x000fea0003800200 */
.L_x_9:
[----:B------:R-:W3:Y:S01]  /*0890*/  SHFL.IDX PT, R0, R85, RZ, 0x1f ;  /* 0x00001fff55007589 */ /* 0x000ee200000e0000 */
[----:B------:R-:W-:Y:S01]  /*08a0*/  NOP ;  /* 0x0000000000007918 */ /* 0x000fe20000000000 */
[----:B---3--:R-:W-:-:S13]  /*08b0*/  ISETP.NE.AND P1, PT, R0, 0x1, PT ;  /* 0x000000010000780c */ /* 0x008fda0003f25270 */
[----:B------:R-:W-:Y:S05]  /*08c0*/  @P1 BRA `(.L_x_11) ;  /* 0x0000000000581947 */ /* 0x000fea0003800000 */
        /* <DEDUP_REMOVED lines=9> */
[----:B------:R-:W-:Y:S01]  /*0960*/  USHF.L.U32 UR6, UR6, 0x1, URZ ;  /* 0x0000000106067899 */ /* 0x000fe200080006ff */
[----:B------:R-:W-:Y:S01]  /*0970*/  ELECT P1, URZ, PT ;  /* 0x0000000000ff782f */ /* 0x000fe20003820000 */
[----:B---3--:R-:W-:Y:S01]  /*0980*/  ULEA UR4, UR5, UR4, 0x18 ;  /* 0x0000000405047291 */ /* 0x008fe2000f8ec0ff */
[----:B------:R-:W3:Y:S11]  /*0990*/  FENCE.VIEW.ASYNC.S ;  /* 0x00000000000073c6 */ /* 0x000ef60000000000 */
[----:B---3--:R3:W4:Y:S01]  /*09a0*/  SYNCS.EXCH.64 URZ, [UR4+0x100], UR8 ;  /* 0x0001000804ff75b2 */ /* 0x0087220008000100 */
[----:B------:R3:W1:Y:S01]  /*09b0*/  SYNCS.EXCH.64 URZ, [UR4+0x120], UR6 ;  /* 0x0001200604ff75b2 */ /* 0x0006620008000100 */
[----:B------:R3:W1:Y:S01]  /*09c0*/  SYNCS.EXCH.64 URZ, [UR4+0x108], UR8 ;  /* 0x0001080804ff75b2 */ /* 0x0006620008000100 */
[----:B------:R3:W1:Y:S01]  /*09d0*/  SYNCS.EXCH.64 URZ, [UR4+0x128], UR6 ;  /* 0x0001280604ff75b2 */ /* 0x0006620008000100 */
[----:B------:R3:W1:Y:S01]  /*09e0*/  SYNCS.EXCH.64 URZ, [UR4+0x110], UR8 ;  /* 0x0001100804ff75b2 */ /* 0x0006620008000100 */
[----:B------:R3:W1:Y:S01]  /*09f0*/  SYNCS.EXCH.64 URZ, [UR4+0x130], UR6 ;  /* 0x0001300604ff75b2 */ /* 0x0006620008000100 */
[----:B------:R3:W1:Y:S01]  /*0a00*/  SYNCS.EXCH.64 URZ, [UR4+0x118], UR8 ;  /* 0x0001180804ff75b2 */ /* 0x0006620008000100 */
[----:B------:R3:W1:Y:S01]  /*0a10*/  SYNCS.EXCH.64 URZ, [UR4+0x138], UR6 ;  /* 0x0001380604ff75b2 */ /* 0x0006620008000100 */
[----:B------:R-:W-:Y:S01]  /*0a20*/  NOP ;  /* 0x0000000000007918 */ /* 0x000fe20000000000 */
.L_x_11:
[----:B------:R-:W2:Y:S01]  /*0a30*/  SHFL.IDX PT, R0, R85, RZ, 0x1f ;  /* 0x00001fff55007589 */ /* 0x000ea200000e0000 */
[----:B------:R-:W-:Y:S01]  /*0a40*/  NOP ;  /* 0x0000000000007918 */ /* 0x000fe20000000000 */
[----:B--2---:R-:W-:-:S13]  /*0a50*/  ISETP.NE.AND P1, PT, R0, 0x3, PT ;  /* 0x000000030000780c */ /* 0x004fda0003f25270 */
[----:B------:R-:W-:Y:S05]  /*0a60*/  @P1 BRA `(.L_x_12) ;  /* 0x0000000000301947 */ /* 0x000fea0003800000 */
[----:B---3--:R-:W2:Y:S01]  /*0a70*/  S2UR UR6, SR_CgaCtaId ;  /* 0x00000000000679c3 */ /* 0x008ea20000008800 */
[----:B------:R-:W-:Y:S01]  /*0a80*/  UMOV UR4, 0x400 ;  /* 0x0000040000047882 */ /* 0x000fe20000000000 */
[----:B------:R-:W-:Y:S01]  /*0a90*/  UMOV UR5, 0x20 ;  /* 0x0000002000057882 */ /* 0x000fe20000000000 */
[----:B------:R-:W-:Y:S01]  /*0aa0*/  ELECT P1, URZ, PT ;  /* 0x0000000000ff782f */ /* 0x000fe20003820000 */
[----:B--2---:R-:W-:Y:S02]  /*0ab0*/  ULEA UR6, UR6, UR4, 0x18 ;  /* 0x0000000406067291 */ /* 0x004fe4000f8ec0ff */
[----:B------:R-:W-:-:S04]  /*0ac0*/  UIADD3 UR4, UPT, UPT, -UR5, 0x100000, URZ ;  /* 0x0010000005047890 */ /* 0x000fc8000fffe1ff */
[----:B------:R-:W-:Y:S02]  /*0ad0*/  USHF.L.U32 UR5, UR4, 0xb, URZ ;  /* 0x0000000b04057899 */ /* 0x000fe400080006ff */
[----:B------:R-:W-:Y:S01]  /*0ae0*/  USHF.L.U32 UR4, UR4, 0x1, URZ ;  /* 0x0000000104047899 */ /* 0x000fe200080006ff */
[----:B------:R-:W2:Y:S11]  /*0af0*/  FENCE.VIEW.ASYNC.S ;  /* 0x00000000000073c6 */ /* 0x000eb60000000000 */
[----:B--2---:R2:W3:Y:S01]  /*0b00*/  SYNCS.EXCH.64 URZ, [UR6+0x140], UR4 ;  /* 0x0001400406ff75b2 */ /* 0x0044e20008000100 */
[----:B------:R2:W1:Y:S01]  /*0b10*/  SYNCS.EXCH.64 URZ, [UR6+0x148], UR4 ;  /* 0x0001480406ff75b2 */ /* 0x0004620008000100 */
[----:B------:R-:W-:Y:S01]  /*0b20*/  NOP ;  /* 0x0000000000007918 */ /* 0x000fe20000000000 */
.L_x_12:
[----:B------:R-:W4:Y:S01]  /*0b30*/  SHFL.IDX PT, R0, R85, RZ, 0x1f ;  /* 0x00001fff55007589 */ /* 0x000f2200000e0000 */
[----:B------:R-:W-:Y:S01]  /*0b40*/  NOP ;  /* 0x0000000000007918 */ /* 0x000fe20000000000 */
[----:B----4-:R-:W-:-:S13]  /*0b50*/  ISETP.NE.AND P1, PT, R0, 0x4, PT ;  /* 0x000000040000780c */ /* 0x010fda0003f25270 */
[----:B------:R-:W-:Y:S05]  /*0b60*/  @P1 BRA `(.L_x_13) ;  /* 0x00000000004c1947 */ /* 0x000fea0003800000 */
[----:B--2---:R-:W2:Y:S01]  /*0b70*/  S2UR UR5, SR_CgaCtaId ;  /* 0x00000000000579c3 */ /* 0x004ea20000008800 */
[----:B---3--:R-:W-:Y:S01]  /*0b80*/  UMOV UR4, 0x720 ;  /* 0x0000072000047882 */ /* 0x008fe20000000000 */
[----:B------:R-:W-:Y:S01]  /*0b90*/  UMOV UR6, 0x400 ;  /* 0x0000040000067882 */ /* 0x000fe20000000000 */
[----:B------:R-:W-:Y:S01]  /*0ba0*/  USEL UR4, UR4, 0x620, UP4 ;  /* 0x0000062004047887 */ /* 0x000fe2000a000000 */
[----:B------:R-:W-:Y:S01]  /*0bb0*/  UMOV UR8, 0x1 ;  /* 0x0000000100087882 */ /* 0x000fe20000000000 */
[----:B------:R-:W-:Y:S01]  /*0bc0*/  ELECT P1, URZ, PT ;  /* 0x0000000000ff782f */ /* 0x000fe20003820000 */
[----:B------:R-:W-:-:S04]  /*0bd0*/  UIADD3 UR8, UPT, UPT, -UR8, 0x100000, URZ ;  /* 0x0010000008087890 */ /* 0x000fc8000fffe1ff */
[----:B------:R-:W-:Y:S02]  /*0be0*/  USHF.L.U32 UR9, UR8, 0xb, URZ ;  /* 0x0000000b08097899 */ /* 0x000fe400080006ff */
[----:B------:R-:W-:Y:S02]  /*0bf0*/  USHF.L.U32 UR8, UR8, 0x1, URZ ;  /* 0x0000000108087899 */ /* 0x000fe400080006ff */
[----:B--2---:R-:W-:Y:S02]  /*0c00*/  ULEA UR6, UR5, UR6, 0x18 ;  /* 0x0000000605067291 */ /* 0x004fe4000f8ec0ff */
[----:B------:R-:W-:-:S04]  /*0c10*/  UIADD3 UR4, UPT, UPT, -UR4, 0x100000, URZ ;  /* 0x0010000004047890 */ /* 0x000fc8000fffe1ff */
[----:B------:R-:W-:Y:S02]  /*0c20*/  USHF.L.U32 UR5, UR4, 0xb, URZ ;  /* 0x0000000b04057899 */ /* 0x000fe400080006ff */
[----:B------:R-:W-:Y:S01]  /*0c30*/  USHF.L.U32 UR4, UR4, 0x1, URZ ;  /* 0x0000000104047899 */ /* 0x000fe200080006ff */
[----:B------:R-:W2:Y:S03]  /*0c40*/  FENCE.VIEW.ASYNC.S ;  /* 0x00000000000073c6 */ /* 0x000ea60000000000 */
[----:B--2---:R4:W2:Y:S08]  /*0c50*/  SYNCS.EXCH.64 URZ, [UR6+0x150], UR8 ;  /* 0x0001500806ff75b2 */ /* 0x0048b00008000100 */
[----:B------:R4:W3:Y:S01]  /*0c60*/  SYNCS.EXCH.64 URZ, [UR6+0x160], UR4 ;  /* 0x0001600406ff75b2 */ /* 0x0008e20008000100 */
[----:B------:R4:W1:Y:S01]  /*0c70*/  SYNCS.EXCH.64 URZ, [UR6+0x158], UR8 ;  /* 0x0001580806ff75b2 */ /* 0x0008620008000100 */
[----:B------:R4:W1:Y:S02]  /*0c80*/  SYNCS.EXCH.64 URZ, [UR6+0x168], UR4 ;  /* 0x0001680406ff75b2 */ /* 0x0008640008000100 */
[----:B----4-:R-:W-:Y:S01]  /*0c90*/  NOP ;  /* 0x0000000000007918 */ /* 0x010fe20000000000 */
.L_x_13:
[----:B------:R-:W4:Y:S01]  /*0ca0*/  SHFL.IDX PT, R0, R85, RZ, 0x1f ;  /* 0x00001fff55007589 */ /* 0x000f2200000e0000 */
[----:B------:R-:W-:Y:S01]  /*0cb0*/  NOP ;  /* 0x0000000000007918 */ /* 0x000fe20000000000 */
[----:B----4-:R-:W-:-:S13]  /*0cc0*/  ISETP.NE.AND P1, PT, R0, 0x5, PT ;  /* 0x000000050000780c */ /* 0x010fda0003f25270 */
[----:B------:R-:W-:Y:S05]  /*0cd0*/  @P1 BRA `(.L_x_14) ;  /* 0x0000000000581947 */ /* 0x000fea0003800000 */
[----:B--2---:R-:W2:Y:S01]  /*0ce0*/  S2UR UR5, SR_CgaCtaId ;  /* 0x00000000000579c3 */ /* 0x004ea20000008800 */
[----:B---3--:R-:W-:Y:S01]  /*0cf0*/  UMOV UR4, 0x400 ;  /* 0x0000040000047882 */ /* 0x008fe20000000000 */
        /* <DEDUP_REMOVED lines=9> */
[----:B--2---:R-:W-:Y:S01]  /*0d90*/  ULEA UR4, UR5, UR4, 0x18 ;  /* 0x0000000405047291 */ /* 0x004fe2000f8ec0ff */
[----:B------:R-:W2:Y:S11]  /*0da0*/  FENCE.VIEW.ASYNC.S ;  /* 0x00000000000073c6 */ /* 0x000eb60000000000 */
[----:B--2---:R4:W2:Y:S01]  /*0db0*/  SYNCS.EXCH.64 URZ, [UR4+0x170], UR6 ;  /* 0x0001700604ff75b2 */ /* 0x0048a20008000100 */
[----:B------:R4:W3:Y:S01]  /*0dc0*/  SYNCS.EXCH.64 URZ, [UR4+0x190], UR8 ;  /* 0x0001900804ff75b2 */ /* 0x0008e20008000100 */
[----:B------:R4:W1:Y:S01]  /*0dd0*/  SYNCS.EXCH.64 URZ, [UR4+0x178], UR6 ;  /* 0x0001780604ff75b2 */ /* 0x0008620008000100 */
[----:B------:R4:W1:Y:S01]  /*0de0*/  SYNCS.EXCH.64 URZ, [UR4+0x198], UR8 ;  /* 0x0001980804ff75b2 */ /* 0x0008620008000100 */
[----:B------:R4:W1:Y:S01]  /*0df0*/  SYNCS.EXCH.64 URZ, [UR4+0x180], UR6 ;  /* 0x0001800604ff75b2 */ /* 0x0008620008000100 */
[----:B------:R4:W1:Y:S01]  /*0e00*/  SYNCS.EXCH.64 URZ, [UR4+0x1a0], UR8 ;  /* 0x0001a00804ff75b2 */ /* 0x0008620008000100 */
[----:B------:R4:W1:Y:S01]  /*0e10*/  SYNCS.EXCH.64 URZ, [UR4+0x188], UR6 ;  /* 0x0001880604ff75b2 */ /* 0x0008620008000100 */
[----:B------:R4:W1:Y:S02]  /*0e20*/  SYNCS.EXCH.64 URZ, [UR4+0x1a8], UR8 ;  /* 0x0001a80804ff75b2 */ /* 0x0008640008000100 */
[----:B----4-:R-:W-:Y:S01]  /*0e30*/  NOP ;  /* 0x0000000000007918 */ /* 0x010fe20000000000 */
.L_x_14:
[----:B------:R-:W4:Y:S01]  /*0e40*/  SHFL.IDX PT, R0, R85, RZ, 0x1f ;  /* 0x00001fff55007589 */ /* 0x000f2200000e0000 */
[----:B------:R-:W-:Y:S01]  /*0e50*/  ISETP.NE.OR P0, PT, RZ, UR22, !P0 ;  /* 0x00000016ff007c0c */ /* 0x000fe2000c705670 */
[----:B------:R-:W-:Y:S01]  /*0e60*/  NOP ;  /* 0x0000000000007918 */ /* 0x000fe20000000000 */
[----:B----4-:R-:W-:-:S13]  /*0e70*/  ISETP.NE.AND P1, PT, R0, 0x3, PT ;  /* 0x000000030000780c */ /* 0x010fda0003f25270 */
[----:B------:R-:W-:Y:S05]  /*0e80*/  @P1 BRA `(.L_x_15) ;  /* 0x0000000000381947 */ /* 0x000fea0003800000 */
[----:B--2---:R-:W2:Y:S01]  /*0e90*/  S2UR UR5, SR_CgaCtaId ;  /* 0x00000000000579c3 */ /* 0x004ea20000008800 */
[----:B---3--:R-:W-:Y:S01]  /*0ea0*/  UMOV UR4, 0x400 ;  /* 0x0000040000047882 */ /* 0x008fe20000000000 */
[----:B------:R-:W-:Y:S01]  /*0eb0*/  UMOV UR6, 0x20 ;  /* 0x0000002000067882 */ /* 0x000fe20000000000 */
[----:B------:R-:W-:Y:S01]  /*0ec0*/  ELECT P1, URZ, PT ;  /* 0x0000000000ff782f */ /* 0x000fe20003820000 */
[----:B------:R-:W-:-:S04]  /*0ed0*/  UIADD3 UR6, UPT, UPT, -UR6, 0x100000, URZ ;  /* 0x0010000006067890 */ /* 0x000fc8000fffe1ff */
[----:B------:R-:W-:Y:S02]  /*0ee0*/  USHF.L.U32 UR7, UR6, 0xb, URZ ;  /* 0x0000000b06077899 */ /* 0x000fe400080006ff */
[----:B------:R-:W-:Y:S02]  /*0ef0*/  USHF.L.U32 UR6, UR6, 0x1, URZ ;  /* 0x0000000106067899 */ /* 0x000fe400080006ff */
[----:B--2---:R-:W-:Y:S01]  /*0f00*/  ULEA UR4, UR5, UR4, 0x18 ;  /* 0x0000000405047291 */ /* 0x004fe2000f8ec0ff */
[----:B------:R-:W2:Y:S11]  /*0f10*/  FENCE.VIEW.ASYNC.S ;  /* 0x00000000000073c6 */ /* 0x000eb60000000000 */
[----:B--2---:R4:W2:Y:S01]  /*0f20*/  SYNCS.EXCH.64 URZ, [UR4+0x1b0], UR6 ;  /* 0x0001b00604ff75b2 */ /* 0x0048a20008000100 */
[----:B------:R4:W3:Y:S01]  /*0f30*/  SYNCS.EXCH.64 URZ, [UR4+0x1c0], UR6 ;  /* 0x0001c00604ff75b2 */ /* 0x0008e20008000100 */
[----:B------:R4:W1:Y:S01]  /*0f40*/  SYNCS.EXCH.64 URZ, [UR4+0x1b8], UR6 ;  /* 0x0001b80604ff75b2 */ /* 0x0008620008000100 */
[----:B------:R4:W1:Y:S02]  /*0f50*/  SYNCS.EXCH.64 URZ, [UR4+0x1c8], UR6 ;  /* 0x0001c80604ff75b2 */ /* 0x0008640008000100 */
[----:B----4-:R-:W-:Y:S01]  /*0f60*/  NOP ;  /* 0x0000000000007918 */ /* 0x010fe20000000000 */
.L_x_15:
[----:B---3--:R-:W3:Y:S01]  /*0f70*/  S2UR UR7, SR_CgaCtaId ;  /* 0x00000000000779c3 */ /* 0x008ee20000008800 */
[----:B------:R-:W-:Y:S01]  /*0f80*/  VOTEU.ALL UP0, P0 ;  /* 0x0000000000ff7886 */ /* 0x000fe20000000000 */
[----:B--2---:R-:W-:Y:S01]  /*0f90*/  UMOV UR4, 0x20 ;  /* 0x0000002000047882 */ /* 0x004fe20000000000 */
[----:B------:R-:W-:Y:S01]  /*0fa0*/  NOP ;  /* 0x0000000000007918 */ /* 0x000fe20000000000 */
[----:B------:R-:W-:Y:S01]  /*0fb0*/  LOP3.LUT R0, R98, 0x1f, RZ, 0xc0, !PT ;  /* 0x0000001f62007812 */ /* 0x000fe200078ec0ff */
[----:B------:R-:W-:Y:S01]  /*0fc0*/  UISETP.NE.AND UP5, UPT, UR22, URZ, UPT ;  /* 0x000000ff1600728c */ /* 0x000fe2000bfa5270 */
[----:B------:R-:W-:Y:S01]  /*0fd0*/  @!UP0 UMOV UR6, 0x400 ;  /* 0x0000040000068882 */ /* 0x000fe20000000000 */
[----:B------:R-:W-:-:S04]  /*0fe0*/  @!UP0 UIADD3 UR4, UPT, UPT, -UR4, 0x100000, URZ ;  /* 0x0010000004048890 */ /* 0x000fc8000fffe1ff */
[----:B------:R-:W-:Y:S02]  /*0ff0*/  @!UP0 USHF.L.U32 UR5, UR4, 0xb, URZ ;  /* 0x0000000b04058899 */ /* 0x000fe400080006ff */
[----:B------:R-:W-:Y:S02]  /*1000*/  @!UP0 USHF.L.U32 UR4, UR4, 0x1, URZ ;  /* 0x0000000104048899 */ /* 0x000fe400080006ff */
[----:B---3--:R-:W-:Y:S01]  /*1010*/  @!UP0 ULEA UR6, UR7, UR6, 0x18 ;  /* 0x0000000607068291 */ /* 0x008fe2000f8ec0ff */
[----:B------:R-:W2:Y:S01]  /*1020*/  LDCU UR7, c[0x0][0x36c] ;  /* 0x00006d80ff0777ac */ /* 0x000ea20008000800 */
[----:B------:R-:W-:Y:S01]  /*1030*/  VOTEU.ALL UP0, P0 ;  /* 0x0000000000ff7886 */ /* 0x000fe20000000000 */
[----:B------:R-:W3:Y:S09]  /*1040*/  FENCE.VIEW.ASYNC.S ;  /* 0x00000000000073c6 */ /* 0x000ef20000000000 */
[----:B---3--:R3:W4:Y:S01]  /*1050*/  @!UP0 SYNCS.EXCH.64 URZ, [UR6+0x1d0], UR4 ;  /* 0x0001d00406ff85b2 */ /* 0x0087220008000100 */
[----:B--2---:R-:W-:-:S09]  /*1060*/  UISETP.EQ.U32.AND UP6, UPT, UR7, 0x1, UPT ;  /* 0x000000010700788c */ /* 0x004fd2000bfc2070 */
[----:B---3--:R-:W-:Y:S05]  /*1070*/  BRA.U !UP6, `(.L_x_16) ;  /* 0x000000010e087547 */ /* 0x008fea000b800000 */
[----:B-1--4-:R-:W-:Y:S01]  /*1080*/  UCGABAR_ARV ;  /* 0x00000000000079c7 */ /* 0x012fe20008000000 */
[----:B------:R-:W-:Y:S05]  /*1090*/  BRA `(.L_x_17) ;  /* 0x0000000000047947 */ /* 0x000fea0003800000 */
.L_x_16:
[----:B-1--4-:R-:W-:Y:S01]  /*10a0*/  NOP ;  /* 0x0000000000007918 */ /* 0x012fe20000000000 */
.L_x_17:
[----:B------:R-:W1:Y:S01]  /*10b0*/  S2UR UR25, SR_CTAID.X ;  /* 0x00000000001979c3 */ /* 0x000e620000002500 */
[----:B------:R-:W-:-:S05]  /*10c0*/  CS2R.32 R87, SR_CgaSize ;  /* 0x0000000000577805 */ /* 0x000fca0000008a00 */
[----:B------:R-:W-:-:S05]  /*10d0*/  IMAD R87, R87, -0xa0, RZ ;  /* 0xffffff6057577824 */ /* 0x000fca00078e02ff */
[----:B------:R-:W-:-:S14]  /*10e0*/  R2UR UR5, R87 ;  /* 0x00000000570572ca */ /* 0x000fdc00000e0000 */
[----:B------:R-:W2:Y:S01]  /*10f0*/  LDCU UR5, c[0x0][UR5+0x2b0] ;  /* 0x00005600050577ac */ /* 0x000ea20008000800 */
[----:B------:R-:W-:-:S05]  /*1100*/  CS2R.32 R87, SR_CgaSize ;  /* 0x0000000000577805 */ /* 0x000fca0000008a00 */
[----:B------:R-:W-:-:S05]  /*1110*/  IMAD R87, R87, -0xa0, RZ ;  /* 0xffffff6057577824 */ /* 0x000fca00078e02ff */
[----:B------:R-:W-:-:S14]  /*1120*/  R2UR UR4, R87 ;  /* 0x00000000570472ca */ /* 0x000fdc00000e0000 */
[----:B------:R-:W3:Y:S01]  /*1130*/  LDCU UR4, c[0x0][UR4+0x2b4] ;  /* 0x00005680040477ac */ /* 0x000ee20008000800 */
[----:B------:R-:W4:Y:S01]  /*1140*/  S2UR UR32, SR_CTAID.Y ;  /* 0x00000000002079c3 */ /* 0x000f220000002600 */
[----:B------:R-:W-:-:S05]  /*1150*/  CS2R.32 R87, SR_CgaSize ;  /* 0x0000000000577805 */ /* 0x000fca0000008a00 */
[----:B------:R-:W-:-:S05]  /*1160*/  IMAD R87, R87, -0xa0, RZ ;  /* 0xffffff6057577824 */ /* 0x000fca00078e02ff */
[----:B------:R-:W-:-:S14]  /*1170*/  R2UR UR7, R87 ;  /* 0x00000000570772ca */ /* 0x000fdc00000e0000 */
[----:B------:R-:W3:Y:S01]  /*1180*/  LDCU UR7, c[0x0][UR7+0x2a0] ;  /* 0x00005400070777ac */ /* 0x000ee20008000800 */
[----:B------:R-:W-:-:S05]  /*1190*/  CS2R.32 R87, SR_CgaSize ;  /* 0x0000000000577805 */ /* 0x000fca0000008a00 */
[----:B------:R-:W-:-:S05]  /*11a0*/  IMAD R87, R87, -0xa0, RZ ;  /* 0xffffff6057577824 */ /* 0x000fca00078e02ff */
[----:B------:R-:W-:-:S14]  /*11b0*/  R2UR UR8, R87 ;  /* 0x00000000570872ca */ /* 0x000fdc00000e0000 */
[----:B------:R-:W3:Y:S01]  /*11c0*/  LDCU UR8, c[0x0][UR8+0x2a4] ;  /* 0x00005480080877ac */ /* 0x000ee20008000800 */
[----:B------:R-:W3:Y:S01]  /*11d0*/  S2UR UR9, SR_CgaCtaId ;  /* 0x00000000000979c3 */ /* 0x000ee20000008800 */
[----:B------:R-:W-:Y:S01]  /*11e0*/  UISETP.GT.U32.AND UP0, UPT, UR33, 0xffff, UPT ;  /* 0x0000ffff2100788c */ /* 0x000fe2000bf04070 */
[----:B------:R-:W3:Y:S01]  /*11f0*/  LDCU UR23, c[0x0][0xb24] ;  /* 0x00016480ff1777ac */ /* 0x000ee20008000800 */
[----:B------:R-:W3:Y:S01]  /*1200*/  LDCU UR45, c[0x0][0xb24] ;  /* 0x00016480ff2d77ac */ /* 0x000ee20008000800 */
[----:B-1----:R-:W-:Y:S01]  /*1210*/  I2FP.F32.U32 R3, UR25 ;  /* 0x0000001900037c45 */ /* 0x002fe20008201000 */
[----:B------:R-:W1:Y:S04]  /*1220*/  LDCU UR27, c[0x0][0xb30] ;  /* 0x00016600ff1b77ac */ /* 0x000e680008000800 */
[----:B--2---:R-:W-:Y:S01]  /*1230*/  FMUL R3, R3, UR5 ;  /* 0x0000000503037c20 */ /* 0x004fe20008400000 */
[----:B------:R-:W-:Y:S01]  /*1240*/  USEL UR5, UR33, 0xffff, !UP0 ;  /* 0x0000ffff21057887 */ /* 0x000fe2000c000000 */
[----:B----4-:R-:W-:Y:S01]  /*1250*/  I2FP.F32.U32 R2, UR32 ;  /* 0x0000002000027c45 */ /* 0x010fe20008201000 */
[----:B------:R-:W-:-:S03]  /*1260*/  UMOV UR11, 0x55 ;  /* 0x00000055000b7882 */ /* 0x000fc60000000000 */
[----:B------:R-:W2:Y:S01]  /*1270*/  F2I.U32.TRUNC.NTZ R3, R3 ;  /* 0x0000000300037305 */ /* 0x000ea2000020f000 */
[----:B------:R-:W-:Y:S01]  /*1280*/  ULOP3.LUT UR24, UR5, 0xffff, URZ, 0xc0, !UPT ;  /* 0x0000ffff05187892 */ /* 0x000fe2000f8ec0ff */
[----:B---3--:R-:W-:Y:S01]  /*1290*/  FMUL R2, R2, UR4 ;  /* 0x0000000402027c20 */ /* 0x008fe20008400000 */
[----:B------:R-:W-:-:S05]  /*12a0*/  USHF.L.U32 UR28, UR9, 0x8, URZ ;  /* 0x00000008091c7899 */ /* 0x000fca00080006ff */
[----:B------:R-:W3:Y:S01]  /*12b0*/  F2I.U32.TRUNC.NTZ R2, R2 ;  /* 0x0000000200027305 */ /* 0x000ee2000020f000 */
[----:B--2---:R-:W-:Y:S02]  /*12c0*/  R2UR UR4, R3 ;  /* 0x00000000030472ca */ /* 0x004fe400000e0000 */
[----:B------:R-:W-:Y:S02]  /*12d0*/  PRMT R3, RZ, 0x7610, R3 ;  /* 0x00007610ff037816 */ /* 0x000fe40000000003 */
[----:B---3--:R-:W-:Y:S02]  /*12e0*/  R2UR UR6, R2 ;  /* 0x00000000020672ca */ /* 0x008fe400000e0000 */
[----:B------:R-:W-:-:S07]  /*12f0*/  PRMT R2, RZ, 0x7610, R2 ;  /* 0x00007610ff027816 */ /* 0x000fce0000000002 */
[----:B------:R-:W-:-:S04]  /*1300*/  UIADD3 UR5, UPT, UPT, -UR4, URZ, URZ ;  /* 0x000000ff04057290 */ /* 0x000fc8000fffe1ff */
[----:B------:R-:W-:Y:S02]  /*1310*/  UIMAD UR5, UR7, UR5, UR25 ;  /* 0x00000005070572a4 */ /* 0x000fe4000f8e0219 */
[----:B------:R-:W-:-:S04]  /*1320*/  UIADD3 UR4, UPT, UPT, -UR6, URZ, URZ ;  /* 0x000000ff06047290 */ /* 0x000fc8000fffe1ff */
[----:B------:R-:W-:Y:S01]  /*1330*/  IMAD.U32 R87, RZ, RZ, UR5 ;  /* 0x00000005ff577e24 */ /* 0x000fe2000f8e00ff */
[----:B------:R-:W-:-:S06]  /*1340*/  UIMAD UR4, UR8, UR4, UR32 ;  /* 0x00000004080472a4 */ /* 0x000fcc000f8e0220 */
[----:B------:R-:W-:Y:S01]  /*1350*/  IMAD.U32 R86, RZ, RZ, UR4 ;  /* 0x00000004ff567e24 */ /* 0x000fe2000f8e00ff */
[----:B-1----:R-:W-:Y:S06]  /*1360*/  BRA.U UP5, `(.L_x_18) ;  /* 0x0000000105647547 */ /* 0x002fec000b800000 */
[----:B------:R-:W-:Y:S02]  /*1370*/  R2UR UR4, R87 ;  /* 0x00000000570472ca */ /* 0x000fe400000e0000 */
[----:B------:R-:W-:-:S11]  /*1380*/  R2UR UR12, R86 ;  /* 0x00000000560c72ca */ /* 0x000fd600000e0000 */
[----:B------:R-:W-:Y:S02]  /*1390*/  UISETP.GT.U32.AND UP0, UPT, UR4, 0x1, UPT ;  /* 0x000000010400788c */ /* 0x000fe4000bf04070 */
[----:B------:R-:W-:Y:S02]  /*13a0*/  ULOP3.LUT UR10, UR4, 0xfffffffe, URZ, 0xc0, !UPT ;  /* 0xfffffffe040a7892 */ /* 0x000fe4000f8ec0ff */
[----:B------:R-:W-:Y:S02]  /*13b0*/  UISETP.NE.AND UP3, UPT, UR12, URZ, UP0 ;  /* 0x000000ff0c00728c */ /* 0x000fe40008765270 */
[----:B------:R-:W-:Y:S02]  /*13c0*/  UISETP.NE.AND UP2, UPT, UR12, 0x1, UP0 ;  /* 0x000000010c00788c */ /* 0x000fe40008745270 */
[----:B------:R-:W-:Y:S02]  /*13d0*/  UISETP.NE.AND UP1, UPT, UR12, 0x2, UP0 ;  /* 0x000000020c00788c */ /* 0x000fe40008725270 */
[----:B------:R-:W-:-:S02]  /*13e0*/  UISETP.NE.AND UP0, UPT, UR12, 0x3, UP0 ;  /* 0x000000030c00788c */ /* 0x000fc40008705270 */
[----:B------:R-:W-:Y:S02]  /*13f0*/  USEL UR6, URZ, 0x1, UP3 ;  /* 0x00000001ff067887 */ /* 0x000fe40009800000 */
[----:B------:R-:W-:Y:S02]  /*1400*/  USEL UR5, URZ, 0x4, UP2 ;  /* 0x00000004ff057887 */ /* 0x000fe40009000000 */
[----:B------:R-:W-:Y:S02]  /*1410*/  USEL UR4, URZ, 0x10, UP1 ;  /* 0x00000010ff047887 */ /* 0x000fe40008800000 */
[----:B------:R-:W-:Y:S02]  /*1420*/  USEL UR9, URZ, 0x40, UP0 ;  /* 0x00000040ff097887 */ /* 0x000fe40008000000 */
[----:B------:R-:W-:Y:S02]  /*1430*/  USEL UR8, URZ, 0x2, UP3 ;  /* 0x00000002ff087887 */ /* 0x000fe40009800000 */
[----:B------:R-:W-:-:S02]  /*1440*/  UIADD3 UR4, UPT, UPT, UR4, UR5, UR6 ;  /* 0x0000000504047290 */ /* 0x000fc4000fffe006 */
[----:B------:R-:W-:Y:S02]  /*1450*/  USEL UR6, URZ, 0x20, UP1 ;  /* 0x00000020ff067887 */ /* 0x000fe40008800000 */
[----:B------:R-:W-:Y:S02]  /*1460*/  USEL UR7, URZ, 0x8, UP2 ;  /* 0x00000008ff077887 */ /* 0x000fe40009000000 */
[----:B------:R-:W-:Y:S02]  /*1470*/  UIADD3 UR5, UPT, UPT, UR8, UR9, UR4 ;  /* 0x0000000908057290 */ /* 0x000fe4000fffe004 */
[----:B------:R-:W-:Y:S02]  /*1480*/  ULEA UR4, UR12, UR10, 0x1 ;  /* 0x0000000a0c047291 */ /* 0x000fe4000f8e08ff */
[----:B------:R-:W-:Y:S02]  /*1490*/  USEL UR8, URZ, 0x80, UP0 ;  /* 0x00000080ff087887 */ /* 0x000fe40008000000 */
[----:B------:R-:W-:-:S03]  /*14a0*/  UIADD3 UR5, UPT, UPT, UR6, UR7, UR5 ;  /* 0x0000000706057290 */ /* 0x000fc6000fffe005 */
[----:B------:R-:W-:Y:S01]  /*14b0*/  UMOV UR6, 0x3 ;  /* 0x0000000300067882 */ /* 0x000fe20000000000 */
[----:B------:R-:W-:Y:S02]  /*14c0*/  UIADD3 UR5, UPT, UPT, UR5, UR8, URZ ;  /* 0x0000000805057290 */ /* 0x000fe4000fffe0ff */
[----:B------:R-:W-:-:S04]  /*14d0*/  USHF.L.U32 UR4, UR6, UR4, URZ ;  /* 0x0000000406047299 */ /* 0x000fc800080006ff */
[----:B------:R-:W-:Y:S02]  /*14e0*/  IMAD.U32 R3, RZ, RZ, UR5 ;  /* 0x00000005ff037e24 */ /* 0x000fe4000f8e00ff */
[----:B------:R-:W-:-:S07]  /*14f0*/  IMAD.U32 R2, RZ, RZ, UR4 ;  /* 0x00000004ff027e24 */ /* 0x000fce000f8e00ff */
.L_x_18:
[----:B------:R-:W1:Y:S01]  /*1500*/  S2UR UR36, SR_CTAID.Z ;  /* 0x00000000002479c3 */ /* 0x000e620000002700 */
[----:B------:R-:W-:Y:S02]  /*1510*/  UISETP.GE.AND UP0, UPT, UR23, 0x1, UPT ;  /* 0x000000011700788c */ /* 0x000fe4000bf06270 */
[----:B------:R-:W-:Y:S02]  /*1520*/  UISETP.NE.AND UP3, UPT, UR22, 0x2, UPT ;  /* 0x000000021600788c */ /* 0x000fe4000bf65270 */
[----:B------:R-:W-:Y:S02]  /*1530*/  ULOP3.LUT UR28, UR28, 0x600, URZ, 0xc0, !UPT ;  /* 0x000006001c1c7892 */ /* 0x000fe4000f8ec0ff */
[----:B------:R-:W-:Y:S01]  /*1540*/  USHF.L.U32 UR24, UR11, UR24, URZ ;  /* 0x000000180b187299 */ /* 0x000fe200080006ff */
[----:B------:R-:W-:Y:S02]  /*1550*/  UMOV UR20, UR25 ;  /* 0x0000001900147c82 */ /* 0x000fe40008000000 */
[----:B------:R-:W-:Y:S09]  /*1560*/  BRA.U !UP0, `(.L_x_19) ;  /* 0x0000000108d47547 */ /* 0x000ff2000b800000 */
[----:B------:R-:W2:Y:S01]  /*1570*/  LDCU.128 UR12, c[0x0][0xb10] ;  /* 0x00016200ff0c77ac */ /* 0x000ea20008000c00 */
[----:B------:R-:W3:Y:S01]  /*1580*/  LDCU UR6, c[0x0][0x370] ;  /* 0x00006e00ff0677ac */ /* 0x000ee20008000800 */
[----:B------:R-:W4:Y:S01]  /*1590*/  LDCU UR5, c[0x0][0x374] ;  /* 0x00006e80ff0577ac */ /* 0x000f220008000800 */
[----:B------:R-:W1:Y:S01]  /*15a0*/  LDCU UR26, c[0x0][0xb0c] ;  /* 0x00016180ff1a77ac */ /* 0x000e620008000800 */
[----:B------:R-:W1:Y:S01]  /*15b0*/  LDCU UR4, c[0x0][0xb20] ;  /* 0x00016400ff0477ac */ /* 0x000e620008000800 */
[----:B------:R-:W1:Y:S01]  /*15c0*/  LDCU.64 UR8, c[0x0][0xb28] ;  /* 0x00016500ff0877ac */ /* 0x000e620008000a00 */
[----:B--2---:R-:W-:Y:S02]  /*15d0*/  UISETP.NE.AND UP0, UPT, UR14, 0x1, UPT ;  /* 0x000000010e00788c */ /* 0x004fe4000bf05270 */
[----:B----4-:R-:W-:Y:S02]  /*15e0*/  UIMAD.WIDE.U32 UR10, UR5, UR15, URZ ;  /* 0x0000000f050a72a5 */ /* 0x010fe4000f8e00ff */
[----:B---3--:R-:W-:-:S02]  /*15f0*/  UIMAD.WIDE.U32 UR18, UR6, UR12, URZ ;  /* 0x0000000c061272a5 */ /* 0x008fc4000f8e00ff */
[----:B-1----:R-:W-:Y:S02]  /*1600*/  UISETP.NE.AND UP1, UPT, UR26, 0x1, UPT ;  /* 0x000000011a00788c */ /* 0x002fe4000bf25270 */
[----:B------:R-:W-:Y:S01]  /*1610*/  UISETP.NE.AND UP2, UPT, UR23, 0x1, UPT ;  /* 0x000000011700788c */ /* 0x000fe2000bf45270 */
[----:B------:R-:W-:Y:S02]  /*1620*/  UMOV UR10, UR11 ;  /* 0x0000000b000a7c82 */ /* 0x000fe40008000000 */
[----:B------:R-:W-:Y:S01]  /*1630*/  UMOV UR18, UR19 ;  /* 0x0000001300127c82 */ /* 0x000fe20008000000 */
[----:B------:R-:W-:Y:S02]  /*1640*/  @UP0 USHF.R.U32.HI UR5, URZ, UR4, UR10 ;  /* 0x00000004ff050299 */ /* 0x000fe4000801160a */
[----:B------:R-:W-:Y:S02]  /*1650*/  UIMAD.WIDE.U32 UR20, UR32, UR15, URZ ;  /* 0x0000000f201472a5 */ /* 0x000fe4000f8e00ff */
[----:B------:R-:W-:-:S02]  /*1660*/  UIMAD.WIDE.U32 UR10, UR5, UR8, URZ ;  /* 0x00000008050a72a5 */ /* 0x000fc4000f8e00ff */
[----:B------:R-:W-:Y:S02]  /*1670*/  @UP1 USHF.R.U32.HI UR6, URZ, UR13, UR18 ;  /* 0x0000000dff061299 */ /* 0x000fe40008011612 */
[----:B------:R-:W-:Y:S02]  /*1680*/  UIMAD.WIDE.U32 UR16, UR25, UR12, URZ ;  /* 0x0000000c191072a5 */ /* 0x000fe4000f8e00ff */
[----:B------:R-:W-:Y:S01]  /*1690*/  UIMAD.WIDE.U32 UR18, UR6, UR8, URZ ;  /* 0x00000008061272a5 */ /* 0x000fe2000f8e00ff */
[----:B------:R-:W-:Y:S01]  /*16a0*/  UMOV UR20, UR21 ;  /* 0x0000001500147c82 */ /* 0x000fe20008000000 */
[----:B------:R-:W-:Y:S01]  /*16b0*/  UMOV UR10, UR11 ;  /* 0x0000000b000a7c82 */ /* 0x000fe20008000000 */
[----:B------:R-:W-:Y:S02]  /*16c0*/  USHF.R.U32.HI UR20, URZ, UR4, UR20 ;  /* 0x00000004ff147299 */ /* 0x000fe40008011614 */
[----:B------:R-:W-:Y:S02]  /*16d0*/  @UP2 USHF.R.U32.HI UR5, URZ, UR9, UR10 ;  /* 0x00000009ff052299 */ /* 0x000fe4000801160a */
[----:B------:R-:W-:Y:S01]  /*16e0*/  UMOV UR7, UR19 ;  /* 0x0000001300077c82 */ /* 0x000fe20008000000 */
[----:B------:R-:W-:Y:S01]  /*16f0*/  UMOV UR16, UR17 ;  /* 0x0000001100107c82 */ /* 0x000fe20008000000 */
[----:B------:R-:W-:-:S02]  /*1700*/  @UP2 USHF.R.U32.HI UR6, URZ, UR9, UR7 ;  /* 0x00000009ff062299 */ /* 0x000fc40008011607 */
[----:B------:R-:W-:Y:S02]  /*1710*/  USHF.R.U32.HI UR16, URZ, UR13, UR16 ;  /* 0x0000000dff107299 */ /* 0x000fe40008011610 */
[----:B------:R-:W-:Y:S02]  /*1720*/  USEL UR4, UR32, UR20, !UP0 ;  /* 0x0000001420047287 */ /* 0x000fe4000c000000 */
[----:B------:R-:W-:Y:S02]  /*1730*/  UIMAD UR7, UR5, UR23, URZ ;  /* 0x00000017050772a4 */ /* 0x000fe4000f8e02ff */
[----:B------:R-:W-:Y:S02]  /*1740*/  USEL UR5, UR25, UR16, !UP1 ;  /* 0x0000001019057287 */ /* 0x000fe4000c800000 */
[----:B------:R-:W-:Y:S02]  /*1750*/  UIMAD UR12, UR6, UR23, URZ ;  /* 0x00000017060c72a4 */ /* 0x000fe4000f8e02ff */
[----:B------:R-:W-:-:S02]  /*1760*/  UISETP.GE.AND UP0, UPT, UR4, UR7, UPT ;  /* 0x000000070400728c */ /* 0x000fc4000bf06270 */
[----:B------:R-:W-:Y:S02]  /*1770*/  UIMAD.WIDE.U32 UR10, UR4, UR8, URZ ;  /* 0x00000008040a72a5 */ /* 0x000fe4000f8e00ff */
[----:B------:R-:W-:Y:S02]  /*1780*/  UISETP.GE.OR UP0, UPT, UR5, UR12, UP0 ;  /* 0x0000000c0500728c */ /* 0x000fe40008706670 */
[----:B------:R-:W-:Y:S02]  /*1790*/  UIMAD.WIDE.U32 UR12, UR5, UR8, URZ ;  /* 0x00000008050c72a5 */ /* 0x000fe4000f8e00ff */
[----:B------:R-:W-:Y:S01]  /*17a0*/  UIADD3 UR10, UPT, UPT, -UR4, URZ, URZ ;  /* 0x000000ff040a7290 */ /* 0x000fe2000fffe1ff */
[----:B------:R-:W-:Y:S01]  /*17b0*/  UMOV UR8, UR11 ;  /* 0x0000000b00087c82 */ /* 0x000fe20008000000 */
[----:B------:R-:W-:Y:S02]  /*17c0*/  UIADD3 UR20, UPT, UPT, -UR5, URZ, URZ ;  /* 0x000000ff05147290 */ /* 0x000fe4000fffe1ff */
[----:B------:R-:W-:-:S03]  /*17d0*/  USHF.R.U32.HI UR8, URZ, UR9, UR8 ;  /* 0x00000009ff087299 */ /* 0x000fc60008011608 */
[----:B------:R-:W-:Y:S01]  /*17e0*/  @!UP0 UMOV UR7, UR13 ;  /* 0x0000000d00078c82 */ /* 0x000fe20008000000 */
[----:B------:R-:W-:Y:S02]  /*17f0*/  UIMAD UR32, UR14, UR10, UR32 ;  /* 0x0000000a0e2072a4 */ /* 0x000fe4000f8e0220 */
[----:B------:R-:W-:Y:S02]  /*1800*/  USEL UR8, UR4, UR8, !UP2 ;  /* 0x0000000804087287 */ /* 0x000fe4000d000000 */
[----:B------:R-:W-:Y:S02]  /*1810*/  @!UP0 USHF.R.U32.HI UR7, URZ, UR9, UR7 ;  /* 0x00000009ff078299 */ /* 0x000fe40008011607 */
[----:B------:R-:W-:Y:S02]  /*1820*/  UIADD3 UR9, UPT, UPT, -UR8, URZ, URZ ;  /* 0x000000ff08097290 */ /* 0x000fe4000fffe1ff */
[----:B------:R-:W-:Y:S02]  /*1830*/  @!UP0 USEL UR7, UR5, UR7, !UP2 ;  /* 0x0000000705078287 */ /* 0x000fe4000d000000 */
[----:B------:R-:W-:-:S02]  /*1840*/  UIMAD UR9, UR23, UR9, UR4 ;  /* 0x00000009170972a4 */ /* 0x000fc4000f8e0204 */
[----:B------:R-:W-:Y:S02]  /*1850*/  @!UP0 UIADD3 UR8, UPT, UPT, UR8, -UR7, URZ ;  /* 0x8000000708088290 */ /* 0x000fe4000fffe0ff */
[----:B------:R-:W-:Y:S02]  /*1860*/  @!UP0 UIMAD UR6, UR9, UR6, UR7 ;  /* 0x00000006090682a4 */ /* 0x000fe4000f8e0207 */
[----:B------:R-:W-:Y:S02]  /*1870*/  @!UP0 UIMAD UR4, UR8, UR23, UR5 ;  /* 0x00000017080482a4 */ /* 0x000fe4000f8e0205 */
[----:B------:R-:W-:Y:S02]  /*1880*/  UIMAD UR20, UR26, UR20, UR25 ;  /* 0x000000141a1472a4 */ /* 0x000fe4000f8e0219 */
[----:B------:R-:W-:Y:S01]  /*1890*/  UIMAD UR32, UR4, UR14, UR32 ;  /* 0x0000000e042072a4 */ /* 0x000fe2000f8e0220 */
[----:B------:R-:W-:Y:S02]  /*18a0*/  @!UP0 UMOV UR5, UR6 ;  /* 0x0000000600058c82 */ /* 0x000fe40008000000 */
[----:B------:R-:W-:-:S12]  /*18b0*/  UIMAD UR20, UR5, UR26, UR20 ;  /* 0x0000001a051472a4 */ /* 0x000fd8000f8e0214 */
.L_x_19:
[----:B------:R-:W-:-:S09]  /*18c0*/  UISETP.NE.AND UP0, UPT, UR27, 0x1, UPT ;  /* 0x000000011b00788c */ /* 0x000fd2000bf05270 */
[----:B------:R-:W-:Y:S05]  /*18d0*/  BRA.U UP0, `(.L_x_20) ;  /* 0x0000000100447547 */ /* 0x000fea000b800000 */
[----:B------:R-:W2:Y:S01]  /*18e0*/  LDCU.128 UR8, c[0x0][0xb10] ;  /* 0x00016200ff0877ac */ /* 0x000ea20008000c00 */
[----:B------:R-:W3:Y:S01]  /*18f0*/  LDCU UR12, c[0x0][0xb0c] ;  /* 0x00016180ff0c77ac */ /* 0x000ee20008000800 */
[----:B------:R-:W4:Y:S01]  /*1900*/  LDCU UR13, c[0x0][0xb20] ;  /* 0x00016400ff0d77ac */ /* 0x000f220008000800 */
[----:B--2---:R-:W-:Y:S02]  /*1910*/  UIMAD.WIDE.U32 UR6, UR20, UR8, URZ ;  /* 0x00000008140672a5 */ /* 0x004fe4000f8e00ff */
[----:B------:R-:W-:Y:S02]  /*1920*/  UIMAD.WIDE.U32 UR4, UR32, UR11, URZ ;  /* 0x0000000b200472a5 */ /* 0x000fe4000f8e00ff */
[----:B---3--:R-:W-:Y:S02]  /*1930*/  UISETP.NE.AND UP1, UPT, UR12, 0x1, UPT ;  /* 0x000000010c00788c */ /* 0x008fe4000bf25270 */
[----:B------:R-:W-:Y:S01]  /*1940*/  UISETP.NE.AND UP0, UPT, UR10, 0x1, UPT ;  /* 0x000000010a00788c */ /* 0x000fe2000bf05270 */
[----:B------:R-:W-:-:S02]  /*1950*/  UMOV UR6, UR7 ;  /* 0x0000000700067c82 */ /* 0x000fc40008000000 */
[----:B------:R-:W-:Y:S01]  /*1960*/  UMOV UR4, UR5 ;  /* 0x0000000500047c82 */ /* 0x000fe20008000000 */
[----:B------:R-:W-:Y:S02]  /*1970*/  USHF.R.U32.HI UR6, URZ, UR9, UR6 ;  /* 0x00000009ff067299 */ /* 0x000fe40008011606 */
[----:B----4-:R-:W-:Y:S02]  /*1980*/  USHF.R.U32.HI UR4, URZ, UR13, UR4 ;  /* 0x0000000dff047299 */ /* 0x010fe40008011604 */
[----:B------:R-:W-:Y:S02]  /*1990*/  USEL UR5, UR20, UR6, !UP1 ;  /* 0x0000000614057287 */ /* 0x000fe4000c800000 */
[----:B------:R-:W-:-:S04]  /*19a0*/  USEL UR4, UR32, UR4, !UP0 ;  /* 0x0000000420047287 */ /* 0x000fc8000c000000 */
[----:B------:R-:W-:Y:S02]  /*19b0*/  UIADD3 UR6, UPT, UPT, -UR4, UR5, URZ ;  /* 0x0000000504067290 */ /* 0x000fe4000fffe1ff */
[----:B------:R-:W-:Y:S02]  /*19c0*/  UIADD3 UR4, UPT, UPT, UR4, -UR5, URZ ;  /* 0x8000000504047290 */ /* 0x000fe4000fffe0ff */
[----:B------:R-:W-:Y:S02]  /*19d0*/  UIMAD UR32, UR6, UR10, UR32 ;  /* 0x0000000a062072a4 */ /* 0x000fe4000f8e0220 */
[----:B------:R-:W-:-:S12]  /*19e0*/  UIMAD UR20, UR4, UR12, UR20 ;  /* 0x0000000c041472a4 */ /* 0x000fd8000f8e0214 */
.L_x_20:
[----:B------:R-:W-:Y:S05]  /*19f0*/  BRA.U !UP6, `(.L_x_21) ;  /* 0x000000010e0c7547 */ /* 0x000fea000b800000 */
[----:B------:R-:W-:Y:S01]  /*1a00*/  UCGABAR_WAIT ;  /* 0x0000000000007dc7 */ /* 0x000fe20008000000 */
[----:B------:R-:W-:Y:S01]  /*1a10*/  CCTL.IVALL ;  /* 0x00000000ff00798f */ /* 0x000fe20002000000 */
[----:B------:R-:W-:Y:S05]  /*1a20*/  BRA `(.L_x_22) ;  /* 0x0000000000047947 */ /* 0x000fea0003800000 */
.L_x_21:
[----:B------:R-:W-:Y:S06]  /*1a30*/  BAR.SYNC.DEFER_BLOCKING 0x0 ;  /* 0x0000000000007b1d */ /* 0x000fec0000010000 */
.L_x_22:
[----:B------:R-:W-:Y:S05]  /*1a40*/  BRA.U UP3, `(.L_x_23) ;  /* 0x0000001903a07547 */ /* 0x000fea000b800000 */
[----:B------:R-:W2:Y:S01]  /*1a50*/  LDCU UR6, c[0x0][0x38c] ;  /* 0x00007180ff0677ac */ /* 0x000ea20008000800 */
[----:B------:R-:W3:Y:S01]  /*1a60*/  S2UR UR8, SR_CgaCtaId ;  /* 0x00000000000879c3 */ /* 0x000ee20000008800 */
[----:B------:R-:W-:Y:S01]  /*1a70*/  PLOP3.LUT P1, PT, PT, PT, UP4, 0x80, 0x8 ;  /* 0x000000000008781c */ /* 0x000fe20003f2f048 */
[----:B------:R-:W-:Y:S01]  /*1a80*/  IMAD.MOV.U32 R12, RZ, RZ, 0x1 ;  /* 0x00000001ff0c7424 */ /* 0x000fe200078e00ff */
[----:B------:R-:W-:Y:S01]  /*1a90*/  UMOV UR13, 0x400 ;  /* 0x00000400000d7882 */ /* 0x000fe20000000000 */
[----:B------:R-:W-:Y:S01]  /*1aa0*/  USHF.L.U32 UR7, UR25, 0x6, URZ ;  /* 0x0000000619077899 */ /* 0x000fe200080006ff */
[----:B------:R-:W-:Y:S01]  /*1ab0*/  ISETP.NE.AND P2, PT, R0, RZ, P3 ;  /* 0x000000ff0000720c */ /* 0x000fe20001f45270 */
[----:B------:R-:W-:Y:S01]  /*1ac0*/  USHF.L.U32 UR46, UR25, 0x7, URZ ;  /* 0x00000007192e7899 */ /* 0x000fe200080006ff */
[----:B------:R-:W-:Y:S01]  /*1ad0*/  PLOP3.LUT P1, PT, P1, PT, PT, 0x8, 0x80 ;  /* 0x000000000080781c */ /* 0x000fe20000f2e170 */
[----:B------:R-:W-:Y:S01]  /*1ae0*/  UISETP.NE.AND UP1, UPT, UR22, URZ, UPT ;  /* 0x000000ff1600728c */ /* 0x000fe2000bf25270 */
[----:B------:R-:W-:Y:S01]  /*1af0*/  CS2R R10, SRZ ;  /* 0x00000000000a7805 */ /* 0x000fe2000001ff00 */
[----:B------:R-:W-:Y:S01]  /*1b00*/  IMAD.MOV.U32 R9, RZ, RZ, RZ ;  /* 0x000000ffff097224 */ /* 0x000fe200078e00ff */
[----:B------:R-:W4:Y:S01]  /*1b10*/  LDCU UR39, c[0x0][0x370] ;  /* 0x00006e00ff2777ac */ /* 0x000f220008000800 */
[----:B------:R-:W-:Y:S01]  /*1b20*/  IMAD.MOV.U32 R8, RZ, RZ, 0x1 ;  /* 0x00000001ff087424 */ /* 0x000fe200078e00ff */
[----:B------:R-:W1:Y:S01]  /*1b30*/  LDCU.64 UR26, c[0x0][0x348] ;  /* 0x00006900ff1a77ac */ /* 0x000e620008000a00 */
[----:B--2---:R-:W-:-:S02]  /*1b40*/  UIADD3 UR5, UPT, UPT, UR6, 0x1f, URZ ;  /* 0x0000001f06057890 */ /* 0x004fc4000fffe0ff */
[----:B------:R-:W-:Y:S02]  /*1b50*/  UIADD3 UR47, UPT, UPT, UR6, 0x3e, URZ ;  /* 0x0000003e062f7890 */ /* 0x000fe4000fffe0ff */
[----:B------:R-:W-:Y:S02]  /*1b60*/  USHF.R.S32.HI UR4, URZ, 0x1f, UR5 ;  /* 0x0000001fff047899 */ /* 0x000fe40008011405 */
[----:B---3--:R-:W-:Y:S02]  /*1b70*/  ULEA UR13, UR8, UR13, 0x18 ;  /* 0x0000000d080d7291 */ /* 0x008fe4000f8ec0ff */
[----:B------:R-:W-:Y:S02]  /*1b80*/  ULEA.HI UR4, UR4, UR5, URZ, 0x5 ;  /* 0x0000000504047291 */ /* 0x000fe4000f8f28ff */
[----:B------:R-:W-:Y:S02]  /*1b90*/  ULOP3.LUT UR5, UR7, 0x40, URZ, 0xc0, !UPT ;  /* 0x0000004007057892 */ /* 0x000fe4000f8ec0ff */
[----:B------:R-:W-:-:S02]  /*1ba0*/  USHF.R.S32.HI UR41, URZ, 0x5, UR4 ;  /* 0x00000005ff297899 */ /* 0x000fc40008011404 */
[----:B------:R-:W-:Y:S02]  /*1bb0*/  UIADD3 UR4, UPT, UPT, UR6, -0x1, URZ ;  /* 0xffffffff06047890 */ /* 0x000fe4000fffe0ff */
[----:B------:R-:W-:Y:S02]  /*1bc0*/  UISETP.LT.U32.AND UP0, UPT, UR41, 0x10, UPT ;  /* 0x000000102900788c */ /* 0x000fe4000bf01070 */
[----:B------:R-:W-:Y:S02]  /*1bd0*/  UISETP.GE.U32.AND UP2, UPT, UR4, -0x3f, UPT ;  /* 0xffffffc10400788c */ /* 0x000fe4000bf46070 */
[----:B------:R-:W-:Y:S02]  /*1be0*/  USEL UR40, UR41, 0x10, UP0 ;  /* 0x0000001029287887 */ /* 0x000fe40008000000 */
[----:B------:R-:W-:Y:S02]  /*1bf0*/  ULEA UR30, UR28, UR13, 0x1 ;  /* 0x0000000d1c1e7291 */ /* 0x000fe4000f8e08ff */
[----:B------:R-:W-:Y:S01]  /*1c00*/  UIADD3 UR4, UPT, UPT, UR40, -0x1, URZ ;  /* 0xffffffff28047890 */ /* 0x000fe2000fffe0ff */
[----:B------:R-:W2:Y:S04]  /*1c10*/  LDCU UR38, c[0x0][0x374] ;  /* 0x00006e80ff2677ac */ /* 0x000ea80008000800 */
[----:B------:R-:W-:-:S02]  /*1c20*/  @UP2 UIADD3 UR4, UPT, UPT, UR40, URZ, URZ ;  /* 0x000000ff28042290 */ /* 0x000fc4000fffe0ff */
[----:B------:R-:W-:Y:S02]  /*1c30*/  ULOP3.LUT UR46, UR46, 0x80, URZ, 0xc0, !UPT ;  /* 0x000000802e2e7892 */ /* 0x000fe4000f8ec0ff */
[----:B------:R-:W-:Y:S02]  /*1c40*/  USEL UR21, UR53, 0x2, UP1 ;  /* 0x0000000235157887 */ /* 0x000fe40008800000 */
[----:B------:R-:W-:Y:S02]  /*1c50*/  ULEA.HI UR44, UR28, UR5, URZ, 0x1b ;  /* 0x000000051c2c7291 */ /* 0x000fe4000f8fd8ff */
[----:B------:R-:W-:Y:S02]  /*1c60*/  UIADD3 UR30, UPT, UPT, UR30, 0x8600, URZ ;  /* 0x000086001e1e7890 */ /* 0x000fe4000fffe0ff */
[----:B------:R-:W-:Y:S02]  /*1c70*/  UIADD3 UR43, UPT, UPT, UR41, -UR40, URZ ;  /* 0x80000028292b7290 */ /* 0x000fe4000fffe0ff */
[----:B------:R-:W-:-:S02]  /*1c80*/  UIADD3 UR29, UPT, UPT, UR4, 0x1, URZ ;  /* 0x00000001041d7890 */ /* 0x000fc4000fffe0ff */
[----:B------:R-:W-:Y:S01]  /*1c90*/  UIADD3 UR42, UPT, UPT, -UR4, URZ, URZ ;  /* 0x000000ff042a7290 */ /* 0x000fe2000fffe1ff */
[----:B-12-4-:R-:W-:-:S11]  /*1ca0*/  UMOV UR6, URZ ;  /* 0x000000ff00067c82 */ /* 0x016fd60008000000 */
.L_x_43:
[----:B-1----:R-:W1:Y:S02]  /*1cb0*/  S2UR UR4, SR_CgaCtaId ;  /* 0x00000000000479c3 */ /* 0x002e640000008800 */
[----:B-1----:R-:W-:-:S09]  /*1cc0*/  UISETP.NE.AND UP0, UPT, UR4, URZ, UPT ;  /* 0x000000ff0400728c */ /* 0x002fd2000bf05270 */
[----:B------:R-:W-:Y:S05]  /*1cd0*/  BRA.U UP0, `(.L_x_24) ;  /* 0x0000000100287547 */ /* 0x000fea000b800000 */
[----:B------:R-:W-:Y:S02]  /*1ce0*/  LEA R0, R9, UR13, 0x3 ;  /* 0x0000000d09007c11 */ /* 0x000fe4000f8e18ff */
[----:B------:R-:W-:-:S04]  /*1cf0*/  SHF.L.U32 R3, R8, 0x1f, RZ ;  /* 0x0000001f08037819 */ /* 0x000fc800000006ff */
[----:B------:R-:W1:Y:S02]  /*1d00*/  SYNCS.PHASECHK.TRANS64.TRYWAIT P0, [R0+URZ+0x1c0], R3 ;  /* 0x0001c003000075a7 */ /* 0x000e6400080011ff */
[----:B-1----:R-:W-:Y:S05]  /*1d10*/  @!P0 BRA `(.L_x_25) ;  /* 0x0000008800308947 */ /* 0x002fea0003800000 */
.L_x_162:
[----:B------:R2:W-:Y:S01]  /*1d20*/  SYNCS.ARRIVE.TRANS64.A1T0 RZ, [R0+URZ+0x1b0], RZ ;  /* 0x0001b0ff00ff79a7 */ /* 0x0005e200081000ff */
[----:B------:R-:W-:-:S05]  /*1d30*/  VIADD R9, R9, 0x1 ;  /* 0x0000000109097836 */ /* 0x000fca0000000000 */
[----:B------:R-:W-:-:S04]  /*1d40*/  ISETP.NE.AND P0, PT, R9, 0x2, PT ;  /* 0x000000020900780c */ /* 0x000fc80003f05270 */
[----:B-1----:R-:W-:Y:S02]  /*1d50*/  SEL R3, RZ, 0x1, P0 ;  /* 0x00000001ff037807 */ /* 0x002fe40000000000 */
[----:B------:R-:W-:Y:S02]  /*1d60*/  SEL R9, R9, RZ, P0 ;  /* 0x000000ff09097207 */ /* 0x000fe40000000000 */
[----:B------:R-:W-:-:S07]  /*1d70*/  LOP3.LUT R8, R8, R3, RZ, 0x3c, !PT ;  /* 0x0000000308087212 */ /* 0x000fce00078e3cff */
.L_x_24:
[----:B------:R-:W-:Y:S01]  /*1d80*/  ULEA UR4, UR6, UR13, 0x3 ;  /* 0x0000000d06047291 */ /* 0x000fe2000f8e18ff */
[----:B--2---:R-:W-:Y:S01]  /*1d90*/  SHF.L.U32 R0, R12, 0x1f, RZ ;  /* 0x0000001f0c007819 */ /* 0x004fe200000006ff */
[----:B------:R-:W-:Y:S02]  /*1da0*/  UISETP.GE.U32.AND UP0, UPT, UR47, 0x3f, UPT ;  /* 0x0000003f2f00788c */ /* 0x000fe4000bf06070 */
[----:B------:R-:W-:Y:S01]  /*1db0*/  ULEA UR11, UR32, UR46, 0x8 ;  /* 0x0000002e200b7291 */ /* 0x000fe2000f8e40ff */
[----:B------:R-:W-:-:S04]  /*1dc0*/  UMOV UR7, URZ ;  /* 0x000000ff00077c82 */ /* 0x000fc80008000000 */
[----:B------:R1:W2:Y:S01]  /*1dd0*/  SYNCS.PHASECHK.TRANS64.TRYWAIT P0, [UR4+0x80], R0 ;  /* 0x00008000ff0075a7 */ /* 0x0002a20008001104 */
[----:B------:R-:W-:-:S04]  /*1de0*/  ULEA.HI UR4, UR20, UR20, URZ, 0x1 ;  /* 0x0000001414047291 */ /* 0x000fc8000f8f08ff */
[----:B------:R-:W-:-:S04]  /*1df0*/  USHF.L.U32 UR4, UR4, 0x6, URZ ;  /* 0x0000000604047899 */ /* 0x000fc800080006ff */
[----:B------:R-:W-:-:S04]  /*1e00*/  ULOP3.LUT UR35, UR4, 0xffffff80, URZ, 0xc0, !UPT ;  /* 0xffffff8004237892 */ /* 0x000fc8000f8ec0ff */
[----:B------:R-:W-:Y:S01]  /*1e10*/  UIADD3 UR35, UPT, UPT, UR44, UR35, URZ ;  /* 0x000000232c237290 */ /* 0x000fe2000fffe0ff */
[----:B------:R-:W-:Y:S11]  /*1e20*/  BRA.U !UP0, `(.L_x_26) ;  /* 0x0000000108c87547 */ /* 0x000ff6000b800000 */
[----:B------:R-:W-:Y:S01]  /*1e30*/  UMOV UR16, UR42 ;  /* 0x0000002a00107c82 */ /* 0x000fe20008000000 */
[----:B------:R-:W-:Y:S01]  /*1e40*/  UMOV UR4, UR6 ;  /* 0x0000000600047c82 */ /* 0x000fe20008000000 */
[----:B------:R-:W-:-:S05]  /*1e50*/  UMOV UR34, URZ ;  /* 0x000000ff00227c82 */ /* 0x000fca0008000000 */
.L_x_32:
[----:B------:R-:W-:Y:S01]  /*1e60*/  ULEA UR33, UR4, UR13, 0x3 ;  /* 0x0000000d04217291 */ /* 0x000fe2000f8e18ff */
[----:B------:R-:W-:Y:S01]  /*1e70*/  @P3 MOV R2, 0x6000 ;  /* 0x0000600000023802 */ /* 0x000fe20000000f00 */
[----:B--234-:R-:W-:Y:S10]  /*1e80*/  @P0 BRA `(.L_x_27) ;  /* 0x00000000000c0947 */ /* 0x01cff40003800000 */
[----:B------:R-:W-:-:S04]  /*1e90*/  SHF.L.U32 R3, R12, 0x1f, RZ ;  /* 0x0000001f0c037819 */ /* 0x000fc800000006ff */
[----:B------:R-:W2:Y:S02]  /*1ea0*/  SYNCS.PHASECHK.TRANS64.TRYWAIT P0, [UR33+0x80], R3 ;  /* 0x00008003ff0075a7 */ /* 0x000ea40008001121 */
[----:B--2---:R-:W-:Y:S05]  /*1eb0*/  @!P0 BRA `(.L_x_28) ;  /* 0x0000008400dc8947 */ /* 0x004fea0003800000 */
.L_x_27:
[----:B------:R2:W-:Y:S01]  /*1ec0*/  @P3 SYNCS.ARRIVE.TRANS64 RZ, [UR33], R2 ;  /* 0x00000002ffff39a7 */ /* 0x0005e20008000021 */
[----:B------:R-:W-:Y:S02]  /*1ed0*/  ULOP3.LUT UR5, UR21, 0x2, URZ, 0xfc, !UPT ;  /* 0x0000000215057892 */ /* 0x000fe4000f8efcff */
[----:B------:R-:W-:Y:S02]  /*1ee0*/  UIADD3 UR16, UPT, UPT, UR16, 0x1, URZ ;  /* 0x0000000110107890 */ /* 0x000fe4000fffe0ff */
[----:B------:R-:W-:Y:S02]  /*1ef0*/  UISETP.NE.AND UP0, UPT, UR5, 0x2, UPT ;  /* 0x000000020500788c */ /* 0x000fe4000bf05270 */
[----:B------:R-:W-:-:S07]  /*1f00*/  UISETP.NE.AND UP2, UPT, UR16, 0x1, UPT ;  /* 0x000000011000788c */ /* 0x000fce000bf45270 */
[----:B------:R-:W-:Y:S05]  /*1f10*/  BRA.U UP0, `(.L_x_29) ;  /* 0x0000000100047547 */ /* 0x000fea000b800000 */
[----:B------:R-:W-:Y:S05]  /*1f20*/  BPT.TRAP 0x1 ;  /* 0x000000040000795c */ /* 0x000fea0000300000 */
.L_x_29:
[----:B------:R-:W-:Y:S04]  /*1f30*/  BSSY.RECONVERGENT B0, `(.L_x_30) ;  /* 0x0000003000007945 */ /* 0x000fe80003800200 */
[----:B------:R-:W-:Y:S05]  /*1f40*/  @!P2 BRA `(.L_x_31) ;  /* 0x000000000004a947 */ /* 0x000fea0003800000 */
[----:B------:R-:W-:Y:S05]  /*1f50*/  BPT.TRAP 0x1 ;  /* 0x000000040000795c */ /* 0x000fea0000300000 */
.L_x_31:
[----:B------:R-:W-:Y:S05]  /*1f60*/  BSYNC.RECONVERGENT B0 ;  /* 0x0000000000007941 */ /* 0x000fea0003800200 */
.L_x_30:
[----:B------:R-:W-:Y:S02]  /*1f70*/  UIADD3 UR5, UPT, UPT, UR4, 0x1, URZ ;  /* 0x0000000104057890 */ /* 0x000fe4000fffe0ff */
[----:B------:R-:W-:Y:S02]  /*1f80*/  ULEA UR32, UR4, UR28, 0xb ;  /* 0x0000001c04207291 */ /* 0x000fe4000f8e58ff */
[----:B------:R-:W-:Y:S02]  /*1f90*/  UISETP.NE.AND UP0, UPT, UR5, 0x10, UPT ;  /* 0x000000100500788c */ /* 0x000fe4000bf05270 */
[----:B------:R-:W-:Y:S02]  /*1fa0*/  UIADD3 UR14, UP1, UPT, UR26, 0x80, URZ ;  /* 0x000000801a0e7890 */ /* 0x000fe4000ff3e0ff */
[----:B------:R-:W-:Y:S02]  /*1fb0*/  USEL UR7, URZ, 0x1, UP0 ;  /* 0x00000001ff077887 */ /* 0x000fe40008000000 */
[----:B------:R-:W-:-:S02]  /*1fc0*/  USEL UR6, UR5, URZ, UP0 ;  /* 0x000000ff05067287 */ /* 0x000fc40008000000 */
[----:B------:R-:W-:Y:S02]  /*1fd0*/  ULEA UR8, UR4, UR13, 0xd ;  /* 0x0000000d04087291 */ /* 0x000fe4000f8e68ff */
[----:B------:R-:W-:Y:S01]  /*1fe0*/  ULEA UR5, UR6, UR13, 0x3 ;  /* 0x0000000d06057291 */ /* 0x000fe2000f8e18ff */
[----:B------:R-:W-:Y:S01]  /*1ff0*/  LOP3.LUT R12, R12, UR7, RZ, 0x3c, !PT ;  /* 0x000000070c0c7c12 */ /* 0x000fe2000f8e3cff */
[----:B------:R-:W-:Y:S02]  /*2000*/  ULEA UR32, UR32, UR13, 0x1 ;  /* 0x0000000d20207291 */ /* 0x000fe4000f8e08ff */
[----:B------:R-:W-:Y:S01]  /*2010*/  UIADD3 UR4, UP0, UPT, UR26, 0x180, URZ ;  /* 0x000001801a047890 */ /* 0x000fe2000ff1e0ff */
[----:B-1----:R-:W-:Y:S01]  /*2020*/  SHF.L.U32 R0, R12, 0x1f, RZ ;  /* 0x0000001f0c007819 */ /* 0x002fe200000006ff */
[----:B------:R-:W-:Y:S02]  /*2030*/  ULOP3.LUT UR33, UR33, 0xfefffff8, URZ, 0xc0, !UPT ;  /* 0xfefffff821217892 */ /* 0x000fe4000f8ec0ff */
[----:B------:R-:W-:Y:S01]  /*2040*/  UIADD3.X UR15, UPT, UPT, URZ, UR27, URZ, UP1, !UPT ;  /* 0x0000001bff0f7290 */ /* 0x000fe20008ffe4ff */
[----:B------:R3:W4:Y:S01]  /*2050*/  SYNCS.PHASECHK.TRANS64.TRYWAIT P0, [UR5+0x80], R0 ;  /* 0x00008000ff0075a7 */ /* 0x0007220008001105 */
[----:B------:R-:W-:-:S02]  /*2060*/  UIADD3 UR32, UPT, UPT, UR32, 0x8600, URZ ;  /* 0x0000860020207890 */ /* 0x000fc4000fffe0ff */
[----:B------:R-:W-:Y:S02]  /*2070*/  UPRMT UR7, URZ, 0x5410, UR24 ;  /* 0x00005410ff077896 */ /* 0x000fe40008000018 */
[----:B------:R-:W-:Y:S02]  /*2080*/  UIADD3 UR8, UPT, UPT, UR8, 0x18600, URZ ;  /* 0x0001860008087890 */ /* 0x000fe4000fffe0ff */
[----:B------:R-:W-:Y:S01]  /*2090*/  UIADD3.X UR5, UPT, UPT, URZ, UR27, URZ, UP0, !UPT ;  /* 0x0000001bff057290 */ /* 0x000fe200087fe4ff */
[----:B------:R-:W-:Y:S01]  /*20a0*/  UMOV UR18, 0x0 ;  /* 0x0000000000127882 */ /* 0x000fe20000000000 */
[----:B------:R-:W-:Y:S01]  /*20b0*/  UMOV UR19, 0x10000000 ;  /* 0x1000000000137882 */ /* 0x000fe20000000000 */
[----:B------:R-:W-:Y:S01]  /*20c0*/  UMOV UR10, UR34 ;  /* 0x00000022000a7c82 */ /* 0x000fe20008000000 */
[----:B------:R-:W-:Y:S01]  /*20d0*/  UMOV UR12, UR36 ;  /* 0x00000024000c7c82 */ /* 0x000fe20008000000 */
[----:B------:R-:W-:Y:S01]  /*20e0*/  UMOV UR9, UR33 ;  /* 0x0000002100097c82 */ /* 0x000fe20008000000 */
[----:B------:R1:W-:Y:S03]  /*20f0*/  UTMALDG.3D.MULTICAST.2CTA [UR32], [UR14], UR7, desc[UR18] ;  /* 0x000012200e0073b4 */ /* 0x0003e60008211807 */
[----:B------:R2:W-:Y:S01]  /*2100*/  UTMALDG.3D.2CTA [UR8], [UR4], desc[UR18] ;  /* 0x00001208040075b4 */ /* 0x0005e20008211000 */
[----:B-1----:R-:W-:Y:S01]  /*2110*/  UIADD3 UR34, UPT, UPT, UR34, 0x20, URZ ;  /* 0x0000002022227890 */ /* 0x002fe2000fffe0ff */
[----:B------:R-:W-:Y:S01]  /*2120*/  UMOV UR7, UR29 ;  /* 0x0000001d00077c82 */ /* 0x000fe20008000000 */
[----:B--2---:R-:W-:Y:S01]  /*2130*/  UMOV UR4, UR6 ;  /* 0x0000000600047c82 */ /* 0x004fe20008000000 */
[----:B------:R-:W-:Y:S09]  /*2140*/  BRA.U UP2, `(.L_x_32) ;  /* 0xfffffffd02447547 */ /* 0x000ff2000b83ffff */
.L_x_26:
[----:B------:R-:W-:Y:S01]  /*2150*/  ULEA UR4, UR6, UR13, 0x3 ;  /* 0x0000000d06047291 */ /* 0x000fe2000f8e18ff */
[----:B-1-3--:R-:W-:Y:S01]  /*2160*/  SHF.L.U32 R0, R12, 0x1f, RZ ;  /* 0x0000001f0c007819 */ /* 0x00afe200000006ff */
[----:B------:R-:W-:Y:S01]  /*2170*/  @!P1 SYNCS.ARRIVE.TRANS64.A1T0 RZ, [UR13+0x148], RZ ;  /* 0x000148ffffff99a7 */ /* 0x000fe2000810000d */
[----:B------:R-:W-:-:S06]  /*2180*/  UISETP.GT.AND UP0, UPT, UR41, UR40, UPT ;  /* 0x000000282900728c */ /* 0x000fcc000bf04270 */
[----:B--2-4-:R1:W2:Y:S03]  /*2190*/  SYNCS.PHASECHK.TRANS64.TRYWAIT P0, [UR4+0x80], R0 ;  /* 0x00008000ff0075a7 */ /* 0x0142a60008001104 */
[----:B------:R-:W-:Y:S05]  /*21a0*/  BRA.U !UP0, `(.L_x_33) ;  /* 0x0000000108c07547 */ /* 0x000fea000b800000 */
[----:B------:R-:W-:Y:S01]  /*21b0*/  UIADD3 UR25, UPT, UPT, UR43, UR7, URZ ;  /* 0x000000072b197290 */ /* 0x000fe2000fffe0ff */
[----:B------:R-:W-:-:S11]  /*21c0*/  UMOV UR4, UR6 ;  /* 0x0000000600047c82 */ /* 0x000fd60008000000 */
.L_x_39:
[----:B------:R-:W-:Y:S01]  /*21d0*/  ULEA UR17, UR4, UR13, 0x3 ;  /* 0x0000000d04117291 */ /* 0x000fe2000f8e18ff */
[----:B--2---:R-:W-:Y:S01]  /*21e0*/  @P3 MOV R2, 0x6000 ;  /* 0x0000600000023802 */ /* 0x004fe20000000f00 */
[----:B--2-4-:R-:W-:Y:S10]  /*21f0*/  @P0 BRA `(.L_x_34) ;  /* 0x00000000000c0947 */ /* 0x014ff40003800000 */
[----:B------:R-:W-:-:S04]  /*2200*/  SHF.L.U32 R3, R12, 0x1f, RZ ;  /* 0x0000001f0c037819 */ /* 0x000fc800000006ff */
[----:B------:R-:W2:Y:S02]  /*2210*/  SYNCS.PHASECHK.TRANS64.TRYWAIT P0, [UR17+0x80], R3 ;  /* 0x00008003ff0075a7 */ /* 0x000ea40008001111 */
[----:B--2---:R-:W-:Y:S05]  /*2220*/  @!P0 BRA `(.L_x_35) ;  /* 0x0000008400188947 */ /* 0x004fea0003800000 */
.L_x_34:
[----:B------:R2:W-:Y:S01]  /*2230*/  @P3 SYNCS.ARRIVE.TRANS64 RZ, [UR17], R2 ;  /* 0x00000002ffff39a7 */ /* 0x0005e20008000011 */
[----:B------:R-:W-:-:S04]  /*2240*/  ULOP3.LUT UR5, UR21, 0x2, URZ, 0xfc, !UPT ;  /* 0x0000000215057892 */ /* 0x000fc8000f8efcff */
[----:B------:R-:W-:-:S09]  /*2250*/  UISETP.NE.AND UP0, UPT, UR5, 0x2, UPT ;  /* 0x000000020500788c */ /* 0x000fd2000bf05270 */
[----:B------:R-:W-:Y:S05]  /*2260*/  BRA.U UP0, `(.L_x_36) ;  /* 0x0000000100047547 */ /* 0x000fea000b800000 */
[----:B------:R-:W-:Y:S05]  /*2270*/  BPT.TRAP 0x1 ;  /* 0x000000040000795c */ /* 0x000fea0000300000 */
.L_x_36:
[----:B------:R-:W-:Y:S04]  /*2280*/  BSSY.RECONVERGENT B0, `(.L_x_37) ;  /* 0x0000003000007945 */ /* 0x000fe80003800200 */
[----:B------:R-:W-:Y:S05]  /*2290*/  @!P2 BRA `(.L_x_38) ;  /* 0x000000000004a947 */ /* 0x000fea0003800000 */
[----:B------:R-:W-:Y:S05]  /*22a0*/  BPT.TRAP 0x1 ;  /* 0x000000040000795c */ /* 0x000fea0000300000 */
.L_x_38:
[----:B------:R-:W-:Y:S05]  /*22b0*/  BSYNC.RECONVERGENT B0 ;  /* 0x0000000000007941 */ /* 0x000fea0003800200 */
.L_x_37:
[----:B------:R-:W-:Y:S02]  /*22c0*/  UIADD3 UR5, UPT, UPT, UR4, 0x1, URZ ;  /* 0x0000000104057890 */ /* 0x000fe4000fffe0ff */
[----:B------:R-:W-:Y:S02]  /*22d0*/  UIADD3 UR14, UP1, UPT, UR26, 0x80, URZ ;  /* 0x000000801a0e7890 */ /* 0x000fe4000ff3e0ff */
[----:B------:R-:W-:Y:S02]  /*22e0*/  UISETP.NE.AND UP0, UPT, UR5, 0x10, UPT ;  /* 0x000000100500788c */ /* 0x000fe4000bf05270 */
[----:B------:R-:W-:Y:S02]  /*22f0*/  ULEA UR16, UR4, UR30, 0xc ;  /* 0x0000001e04107291 */ /* 0x000fe4000f8e60ff */
[----:B------:R-:W-:Y:S02]  /*2300*/  USEL UR8, URZ, 0x1, UP0 ;  /* 0x00000001ff087887 */ /* 0x000fe40008000000 */
[----:B------:R-:W-:-:S02]  /*2310*/  USEL UR6, UR5, URZ, UP0 ;  /* 0x000000ff05067287 */ /* 0x000fc40008000000 */
[----:B------:R-:W-:Y:S02]  /*2320*/  UIADD3 UR22, UP0, UPT, UR26, 0x180, URZ ;  /* 0x000001801a167890 */ /* 0x000fe4000ff1e0ff */
[----:B------:R-:W-:Y:S01]  /*2330*/  LOP3.LUT R12, R12, UR8, RZ, 0x3c, !PT ;  /* 0x000000080c0c7c12 */ /* 0x000fe2000f8e3cff */
[----:B------:R-:W-:Y:S02]  /*2340*/  ULEA UR8, UR4, UR13, 0xd ;  /* 0x0000000d04087291 */ /* 0x000fe4000f8e68ff */
[----:B------:R-:W-:Y:S01]  /*2350*/  ULEA UR5, UR6, UR13, 0x3 ;  /* 0x0000000d06057291 */ /* 0x000fe2000f8e18ff */
[----:B-1----:R-:W-:Y:S01]  /*2360*/  SHF.L.U32 R0, R12, 0x1f, RZ ;  /* 0x0000001f0c007819 */ /* 0x002fe200000006ff */
[----:B------:R-:W-:Y:S02]  /*2370*/  USHF.L.U32 UR18, UR7, 0x5, URZ ;  /* 0x0000000507127899 */ /* 0x000fe400080006ff */
[----:B------:R-:W-:Y:S02]  /*2380*/  ULOP3.LUT UR17, UR17, 0xfefffff8, URZ, 0xc0, !UPT ;  /* 0xfefffff811117892 */ /* 0x000fe4000f8ec0ff */
[----:B------:R-:W-:-:S02]  /*2390*/  UIADD3.X UR15, UPT, UPT, URZ, UR27, URZ, UP1, !UPT ;  /* 0x0000001bff0f7290 */ /* 0x000fc40008ffe4ff */
[----:B------:R-:W-:Y:S01]  /*23a0*/  UPRMT UR4, URZ, 0x5410, UR24 ;  /* 0x00005410ff047896 */ /* 0x000fe20008000018 */
[----:B------:R3:W4:Y:S01]  /*23b0*/  SYNCS.PHASECHK.TRANS64.TRYWAIT P0, [UR5+0x80], R0 ;  /* 0x00008000ff0075a7 */ /* 0x0007220008001105 */
[----:B------:R-:W-:Y:S02]  /*23c0*/  UIADD3 UR8, UPT, UPT, UR8, 0x18600, URZ ;  /* 0x0001860008087890 */ /* 0x000fe4000fffe0ff */
[----:B------:R-:W-:Y:S01]  /*23d0*/  UIADD3.X UR23, UPT, UPT, URZ, UR27, URZ, UP0, !UPT ;  /* 0x0000001bff177290 */ /* 0x000fe200087fe4ff */
[----:B------:R-:W-:Y:S01]  /*23e0*/  UMOV UR32, 0x0 ;  /* 0x0000000000207882 */ /* 0x000fe20000000000 */
[----:B------:R-:W-:Y:S01]  /*23f0*/  UMOV UR33, 0x10000000 ;  /* 0x1000000000217882 */ /* 0x000fe20000000000 */
[----:B------:R-:W-:Y:S01]  /*2400*/  UMOV UR19, UR35 ;  /* 0x0000002300137c82 */ /* 0x000fe20008000000 */
[----:B------:R-:W-:Y:S01]  /*2410*/  UMOV UR20, UR36 ;  /* 0x0000002400147c82 */ /* 0x000fe20008000000 */
[----:B------:R-:W-:Y:S01]  /*2420*/  UMOV UR12, UR36 ;  /* 0x00000024000c7c82 */ /* 0x000fe20008000000 */
[----:B------:R-:W-:Y:S01]  /*2430*/  UMOV UR9, UR17 ;  /* 0x0000001100097c82 */ /* 0x000fe20008000000 */
[----:B------:R-:W-:Y:S01]  /*2440*/  UMOV UR10, UR18 ;  /* 0x00000012000a7c82 */ /* 0x000fe20008000000 */
[----:B------:R1:W-:Y:S01]  /*2450*/  UTMALDG.3D.MULTICAST.2CTA [UR16], [UR14], UR4, desc[UR32] ;  /* 0x000020100e0073b4 */ /* 0x0003e20008211804 */
[----:B------:R-:W-:-:S04]  /*2460*/  UIADD3 UR7, UPT, UPT, UR7, 0x1, URZ ;  /* 0x0000000107077890 */ /* 0x000fc8000fffe0ff */
[----:B------:R-:W-:Y:S01]  /*2470*/  UISETP.NE.AND UP0, UPT, UR7, UR25, UPT ;  /* 0x000000190700728c */ /* 0x000fe2000bf05270 */
[----:B------:R3:W-:Y:S01]  /*2480*/  UTMALDG.3D.2CTA [UR8], [UR22], desc[UR32] ;  /* 0x00002008160075b4 */ /* 0x0007e20008211000 */
[----:B-1----:R-:W-:-:S07]  /*2490*/  UMOV UR4, UR6 ;  /* 0x0000000600047c82 */ /* 0x002fce0008000000 */
[----:B---3--:R-:W-:Y:S05]  /*24a0*/  BRA.U UP0, `(.L_x_39) ;  /* 0xfffffffd00487547 */ /* 0x008fea000b83ffff */
.L_x_33:
[C---:B------:R-:W-:Y:S01]  /*24b0*/  LEA R3, R11.reuse, UR13, 0x3 ;  /* 0x0000000d0b037c11 */ /* 0x040fe2000f8e18ff */
[----:B------:R-:W-:Y:S01]  /*24c0*/  NOP ;  /* 0x0000000000007918 */ /* 0x000fe20000000000 */
[----:B-1----:R-:W-:Y:S02]  /*24d0*/  SHF.L.U32 R0, R10, 0x1f, RZ ;  /* 0x0000001f0a007819 */ /* 0x002fe400000006ff */
[----:B------:R-:W-:Y:S02]  /*24e0*/  LEA R5, R11, UR13, 0x4 ;  /* 0x0000000d0b057c11 */ /* 0x000fe4000f8e20ff */
[----:B--2-4-:R-:W1:Y:S02]  /*24f0*/  SYNCS.PHASECHK.TRANS64.TRYWAIT P0, [R3+URZ+0x150], R0 ;  /* 0x00015000030075a7 */ /* 0x014e6400080011ff */
[----:B-1----:R-:W-:Y:S05]  /*2500*/  @!P0 BRA `(.L_x_40) ;  /* 0x0000008000788947 */ /* 0x002fea0003800000 */
.L_x_165:
[----:B------:R-:W2:Y:S01]  /*2510*/  LDS.128 R4, [R5+0x1e0] ;  /* 0x0001e00005047984 */ /* 0x000ea20000000c00 */
[----:B------:R-:W-:Y:S01]  /*2520*/  UISETP.GE.AND UP0, UPT, UR45, 0x1, UPT ;  /* 0x000000012d00788c */ /* 0x000fe2000bf06270 */
[----:B------:R-:W-:Y:S01]  /*2530*/  @!PT LDS RZ, [RZ] ;  /* 0x00000000fffff984 */ /* 0x000fe20000000800 */
[----:B------:R-:W-:Y:S01]  /*2540*/  @!PT LDS RZ, [RZ] ;  /* 0x00000000fffff984 */ /* 0x000fe20000000800 */
[----:B------:R-:W-:Y:S01]  /*2550*/  @!PT LDS RZ, [RZ] ;  /* 0x00000000fffff984 */ /* 0x000fe20000000800 */
[----:B------:R-:W-:Y:S01]  /*2560*/  @!PT LDS RZ, [RZ] ;  /* 0x00000000fffff984 */ /* 0x000fe20000000800 */
[----:B------:R3:W-:Y:S06]  /*2570*/  MEMBAR.ALL.CTA ;  /* 0x0000000000007992 */ /* 0x0007ec0000008000 */
[----:B---3--:R-:W3:Y:S01]  /*2580*/  FENCE.VIEW.ASYNC.S ;  /* 0x00000000000073c6 */ /* 0x008ee20000000000 */
[----:B--2---:R-:W-:-:S13]  /*2590*/  LOP3.LUT P0, RZ, R6, 0x1, RZ, 0xc0, !PT ;  /* 0x0000000106ff7812 */ /* 0x004fda000780c0ff */
[----:B---3--:R-:W-:Y:S01]  /*25a0*/  VOTEU.ANY UP1, P0 ;  /* 0x0000000000ff7886 */ /* 0x008fe20000020100 */
[----:B------:R-:W-:-:S13]  /*25b0*/  PLOP3.LUT P0, PT, PT, PT, UP1, 0x80, 0x8 ;  /* 0x000000000008781c */ /* 0x000fda0003f0f018 */
[----:B-1----:R-:W-:Y:S02]  /*25c0*/  @P0 LOP3.LUT R0, R5, 0xffff, RZ, 0xc0, !PT ;  /* 0x0000ffff05000812 */ /* 0x002fe400078ec0ff */
[----:B------:R-:W-:Y:S02]  /*25d0*/  @P0 MOV R2, R4 ;  /* 0x0000000400020202 */ /* 0x000fe40000000f00 */
[----:B------:R-:W-:Y:S01]  /*25e0*/  @P0 R2UR UR5, R0 ;  /* 0x00000000000502ca */ /* 0x000fe200000e0000 */
[----:B------:R-:W-:Y:S01]  /*25f0*/  VIADD R0, R3, 0x160 ;  /* 0x0000016003007836 */ /* 0x000fe20000000000 */
[----:B------:R-:W-:Y:S02]  /*2600*/  @P0 SHF.R.U32.HI R4, RZ, 0x10, R5 ;  /* 0x00000010ff040819 */ /* 0x000fe40000011605 */
[----:B------:R-:W-:Y:S02]  /*2610*/  @P0 R2UR UR7, R2 ;  /* 0x00000000020702ca */ /* 0x000fe400000e0000 */
[----:B------:R-:W-:-:S02]  /*2620*/  PRMT R0, RZ, 0x654, R0 ;  /* 0x00000654ff007816 */ /* 0x000fc40000000000 */
[----:B------:R-:W-:Y:S02]  /*2630*/  @P0 R2UR UR4, R4 ;  /* 0x00000000040402ca */ /* 0x000fe400000e0000 */
[----:B------:R1:W-:Y:S03]  /*2640*/  SYNCS.ARRIVE.TRANS64.RED.A1T0 RZ, [R0+URZ], RZ ;  /* 0x000000ff00ff79a7 */ /* 0x0003e600081004ff */
[----:B------:R-:W-:-:S04]  /*2650*/  @UP1 UMOV UR31, UR5 ;  /* 0x00000005001f1c82 */ /* 0x000fc80008000000 */
[----:B------:R-:W-:-:S04]  /*2660*/  @UP1 UMOV UR37, UR7 ;  /* 0x0000000700251c82 */ /* 0x000fc80008000000 */
[----:B------:R-:W-:Y:S01]  /*2670*/  @UP1 UMOV UR36, UR4 ;  /* 0x0000000400241c82 */ /* 0x000fe20008000000 */
[----:B------:R-:W-:Y:S05]  /*2680*/  BRA.U !UP0, `(.L_x_41) ;  /* 0x0000000108d47547 */ /* 0x000fea000b800000 */
[----:B------:R-:W2:Y:S01]  /*2690*/  LDCU.128 UR16, c[0x0][0xb10] ;  /* 0x00016200ff1077ac */ /* 0x000ea20008000c00 */
[----:B------:R-:W3:Y:S01]  /*26a0*/  LDCU UR12, c[0x0][0xb20] ;  /* 0x00016400ff0c77ac */ /* 0x000ee20008000800 */
[----:B------:R-:W4:Y:S01]  /*26b0*/  LDCU UR20, c[0x0][0xb0c] ;  /* 0x00016180ff1477ac */ /* 0x000f220008000800 */
[----:B------:R-:W1:Y:S01]  /*26c0*/  LDCU.64 UR8, c[0x0][0xb28] ;  /* 0x00016500ff0877ac */ /* 0x000e620008000a00 */
[----:B------:R-:W-:Y:S02]  /*26d0*/  UISETP.NE.AND UP3, UPT, UR45, 0x1, UPT ;  /* 0x000000012d00788c */ /* 0x000fe4000bf65270 */
[----:B--2---:R-:W-:Y:S02]  /*26e0*/  UIMAD.WIDE.U32 UR10, UR38, UR19, URZ ;  /* 0x00000013260a72a5 */ /* 0x004fe4000f8e00ff */
[----:B------:R-:W-:Y:S02]  /*26f0*/  UIMAD.WIDE.U32 UR4, UR39, UR16, URZ ;  /* 0x00000010270472a5 */ /* 0x000fe4000f8e00ff */
[----:B------:R-:W-:-:S02]  /*2700*/  UISETP.NE.AND UP0, UPT, UR18, 0x1, UPT ;  /* 0x000000011200788c */ /* 0x000fc4000bf05270 */
[----:B------:R-:W-:Y:S01]  /*2710*/  UIMAD.WIDE.U32 UR22, UR31, UR19, URZ ;  /* 0x000000131f1672a5 */ /* 0x000fe2000f8e00ff */
[----:B------:R-:W-:Y:S02]  /*2720*/  UMOV UR10, UR11 ;  /* 0x0000000b000a7c82 */ /* 0x000fe40008000000 */
[----:B------:R-:W-:Y:S01]  /*2730*/  UMOV UR4, UR5 ;  /* 0x0000000500047c82 */ /* 0x000fe20008000000 */
[----:B---3--:R-:W-:Y:S02]  /*2740*/  USHF.R.U32.HI UR10, URZ, UR12, UR10 ;  /* 0x0000000cff0a7299 */ /* 0x008fe4000801160a */
[----:B----4-:R-:W-:Y:S02]  /*2750*/  UISETP.NE.AND UP2, UPT, UR20, 0x1, UPT ;  /* 0x000000011400788c */ /* 0x010fe4000bf45270 */
[----:B------:R-:W-:Y:S02]  /*2760*/  USHF.R.U32.HI UR4, URZ, UR17, UR4 ;  /* 0x00000011ff047299 */ /* 0x000fe40008011604 */
[----:B------:R-:W-:-:S02]  /*2770*/  USEL UR5, UR38, UR10, !UP0 ;  /* 0x0000000a26057287 */ /* 0x000fc4000c000000 */
[----:B------:R-:W-:Y:S02]  /*2780*/  USEL UR7, UR39, UR4, !UP2 ;  /* 0x0000000427077287 */ /* 0x000fe4000d000000 */
[----:B-1----:R-:W-:Y:S01]  /*2790*/  UIMAD.WIDE.U32 UR10, UR5, UR8, URZ ;  /* 0x00000008050a72a5 */ /* 0x002fe2000f8e00ff */
[----:B------:R-:W-:Y:S01]  /*27a0*/  UMOV UR4, UR23 ;  /* 0x0000001700047c82 */ /* 0x000fe20008000000 */
[----:B------:R-:W-:Y:S02]  /*27b0*/  UIMAD.WIDE.U32 UR14, UR37, UR16, URZ ;  /* 0x00000010250e72a5 */ /* 0x000fe4000f8e00ff */
[----:B------:R-:W-:-:S03]  /*27c0*/  UIMAD.WIDE.U32 UR22, UR7, UR8, URZ ;  /* 0x00000008071672a5 */ /* 0x000fc6000f8e00ff */
[----:B------:R-:W-:Y:S01]  /*27d0*/  UMOV UR10, UR11 ;  /* 0x0000000b000a7c82 */ /* 0x000fe20008000000 */
[----:B------:R-:W-:Y:S02]  /*27e0*/  USHF.R.U32.HI UR4, URZ, UR12, UR4 ;  /* 0x0000000cff047299 */ /* 0x000fe40008011604 */
[----:B------:R-:W-:Y:S01]  /*27f0*/  @UP3 USHF.R.U32.HI UR5, URZ, UR9, UR10 ;  /* 0x00000009ff053299 */ /* 0x000fe2000801160a */
[----:B------:R-:W-:Y:S01]  /*2800*/  UMOV UR14, UR15 ;  /* 0x0000000f000e7c82 */ /* 0x000fe20008000000 */
[----:B------:R-:W-:Y:S01]  /*2810*/  UMOV UR22, UR23 ;  /* 0x0000001700167c82 */ /* 0x000fe20008000000 */
[----:B------:R-:W-:Y:S02]  /*2820*/  USHF.R.U32.HI UR17, URZ, UR17, UR14 ;  /* 0x00000011ff117299 */ /* 0x000fe4000801160e */
[----:B------:R-:W-:Y:S02]  /*2830*/  USEL UR4, UR31, UR4, !UP0 ;  /* 0x000000041f047287 */ /* 0x000fe4000c000000 */
[----:B------:R-:W-:-:S02]  /*2840*/  @UP3 USHF.R.U32.HI UR7, URZ, UR9, UR22 ;  /* 0x00000009ff073299 */ /* 0x000fc40008011616 */
[----:B------:R-:W-:Y:S02]  /*2850*/  UIMAD UR10, UR45, UR5, URZ ;  /* 0x000000052d0a72a4 */ /* 0x000fe4000f8e02ff */
[----:B------:R-:W-:Y:S02]  /*2860*/  USEL UR5, UR37, UR17, !UP2 ;  /* 0x0000001125057287 */ /* 0x000fe4000d000000 */
[----:B------:R-:W-:Y:S02]  /*2870*/  UIMAD UR12, UR45, UR7, URZ ;  /* 0x000000072d0c72a4 */ /* 0x000fe4000f8e02ff */
[----:B------:R-:W-:Y:S02]  /*2880*/  UISETP.GE.AND UP0, UPT, UR4, UR10, UPT ;  /* 0x0000000a0400728c */ /* 0x000fe4000bf06270 */
[----:B------:R-:W-:Y:S02]  /*2890*/  UIMAD.WIDE.U32 UR10, UR4, UR8, URZ ;  /* 0x00000008040a72a5 */ /* 0x000fe4000f8e00ff */
[----:B------:R-:W-:-:S02]  /*28a0*/  UISETP.GE.OR UP0, UPT, UR5, UR12, UP0 ;  /* 0x0000000c0500728c */ /* 0x000fc40008706670 */
        /* <DEDUP_REMOVED lines=19> */
.L_x_41:
[----:B------:R-:W2:Y:S02]  /*29e0*/  LDCU UR4, c[0x0][0xb30] ;  /* 0x00016600ff0477ac */ /* 0x000ea40008000800 */
[----:B--2---:R-:W-:-:S09]  /*29f0*/  UISETP.NE.AND UP0, UPT, UR4, 0x1, UPT ;  /* 0x000000010400788c */ /* 0x004fd2000bf05270 */
        /* <DEDUP_REMOVED lines=14> */
[----:B------:R-:W-:Y:S02]  /*2ae0*/  UIADD3 UR7, UPT, UPT, UR5, -UR4, URZ ;  /* 0x8000000405077290 */ /* 0x000fe4000fffe0ff */
[----:B------:R-:W-:Y:S02]  /*2af0*/  UIADD3 UR4, UPT, UPT, -UR5, UR4, URZ ;  /* 0x0000000405047290 */ /* 0x000fe4000fffe1ff */
[----:B------:R-:W-:Y:S02]  /*2b00*/  UIMAD UR31, UR7, UR18, UR31 ;  /* 0x00000012071f72a4 */ /* 0x000fe4000f8e021f */
[----:B------:R-:W-:-:S12]  /*2b10*/  UIMAD UR37, UR4, UR10, UR37 ;  /* 0x0000000a042572a4 */ /* 0x000fd8000f8e0225 */
.L_x_42:
[----:B------:R-:W-:Y:S01]  /*2b20*/  VIADD R11, R11, 0x1 ;  /* 0x000000010b0b7836 */ /* 0x000fe20000000000 */
[----:B------:R-:W-:Y:S02]  /*2b30*/  R2UR UR5, R87 ;  /* 0x00000000570572ca */ /* 0x000fe400000e0000 */
[----:B------:R-:W-:Y:S02]  /*2b40*/  R2UR UR4, R86 ;  /* 0x00000000560472ca */ /* 0x000fe400000e0000 */
[C---:B------:R-:W-:Y:S02]  /*2b50*/  ISETP.NE.AND P0, PT, R11.reuse, 0x2, PT ;  /* 0x000000020b00780c */ /* 0x040fe40003f05270 */
[----:B------:R-:W-:Y:S02]  /*2b60*/  PLOP3.LUT P1, PT, PT, PT, PT, 0x80, 0x8 ;  /* 0x000000000008781c */ /* 0x000fe40003f2f070 */
[----:B------:R-:W-:Y:S02]  /*2b70*/  SEL R3, RZ, 0x1, P0 ;  /* 0x00000001ff037807 */ /* 0x000fe40000000000 */
[----:B------:R-:W-:-:S02]  /*2b80*/  SEL R11, R11, RZ, P0 ;  /* 0x000000ff0b0b7207 */ /* 0x000fc40000000000 */
[----:B------:R-:W-:Y:S01]  /*2b90*/  LOP3.LUT R10, R10, R3, RZ, 0x3c, !PT ;  /* 0x000000030a0a7212 */ /* 0x000fe200078e3cff */
[----:B------:R-:W-:Y:S02]  /*2ba0*/  UIADD3 UR20, UPT, UPT, UR37, UR5, URZ ;  /* 0x0000000525147290 */ /* 0x000fe4000fffe0ff */
[----:B------:R-:W-:Y:S01]  /*2bb0*/  UIADD3 UR32, UPT, UPT, UR31, UR4, URZ ;  /* 0x000000041f207290 */ /* 0x000fe2000fffe0ff */
[----:B------:R-:W-:Y:S11]  /*2bc0*/  BRA.U UP1, `(.L_x_43) ;  /* 0xfffffff101387547 */ /* 0x000ff6000b83ffff */
[----:B------:R-:W-:Y:S01]  /*2bd0*/  UIADD3 UR13, UPT, UPT, UR13, 0x80, URZ ;  /* 0x000000800d0d7890 */ /* 0x000fe2000fffe0ff */
[----:B------:R-:W-:-:S03]  /*2be0*/  SHF.L.U32 R3, R12, 0x1f, RZ ;  /* 0x0000001f0c037819 */ /* 0x000fc600000006ff */
[----:B------:R-:W-:-:S09]  /*2bf0*/  ULEA UR4, UR6, UR13, 0x3 ;  /* 0x0000000d06047291 */ /* 0x000fd2000f8e18ff */
[----:B------:R-:W2:Y:S02]  /*2c00*/  SYNCS.PHASECHK.TRANS64.TRYWAIT P0, [UR4], R3 ;  /* 0x00000003ff0075a7 */ /* 0x000ea40008001104 */
[----:B--2---:R-:W-:Y:S05]  /*2c10*/  @!P0 BRA `(.L_x_44) ;  /* 0x0000007800c88947 */ /* 0x004fea0003800000 */
.L_x_167:
[----:B------:R-:W-:-:S04]  /*2c20*/  UIADD3 UR4, UPT, UPT, UR6, 0x1, URZ ;  /* 0x0000000106047890 */ /* 0x000fc8000fffe0ff */
[----:B------:R-:W-:-:S04]  /*2c30*/  UISETP.NE.AND UP0, UPT, UR4, 0x10, UPT ;  /* 0x000000100400788c */ /* 0x000fc8000bf05270 */
[----:B------:R-:W-:Y:S02]  /*2c40*/  USEL UR6, URZ, 0x1, UP0 ;  /* 0x00000001ff067887 */ /* 0x000fe40008000000 */
[----:B------:R-:W-:-:S04]  /*2c50*/  USEL UR4, UR4, URZ, UP0 ;  /* 0x000000ff04047287 */ /* 0x000fc80008000000 */
[----:B------:R-:W-:Y:S01]  /*2c60*/  ULEA UR5, UR4, UR13, 0x3 ;  /* 0x0000000d04057291 */ /* 0x000fe2000f8e18ff */
[----:B------:R-:W-:-:S04]  /*2c70*/  LOP3.LUT R2, R12, UR6, RZ, 0x3c, !PT ;  /* 0x000000060c027c12 */ /* 0x000fc8000f8e3cff */
[----:B-1----:R-:W-:-:S04]  /*2c80*/  SHF.L.U32 R3, R2, 0x1f, RZ ;  /* 0x0000001f02037819 */ /* 0x002fc800000006ff */
[----:B------:R-:W1:Y:S02]  /*2c90*/  SYNCS.PHASECHK.TRANS64.TRYWAIT P0, [UR5], R3 ;  /* 0x00000003ff0075a7 */ /* 0x000e640008001105 */
[----:B-1----:R-:W-:Y:S05]  /*2ca0*/  @!P0 BRA `(.L_x_45) ;  /* 0x0000007800bc8947 */ /* 0x002fea0003800000 */
.L_x_169:
        /* <DEDUP_REMOVED lines=9> */
.L_x_171:
        /* <DEDUP_REMOVED lines=9> */
.L_x_173:
        /* <DEDUP_REMOVED lines=9> */
.L_x_175:
        /* <DEDUP_REMOVED lines=9> */
.L_x_177:
        /* <DEDUP_REMOVED lines=9> */
.L_x_179:
        /* <DEDUP_REMOVED lines=9> */
.L_x_181:
        /* <DEDUP_REMOVED lines=9> */
.L_x_183:
        /* <DEDUP_REMOVED lines=9> */
.L_x_185:
        /* <DEDUP_REMOVED lines=9> */
.L_x_187:
        /* <DEDUP_REMOVED lines=9> */
.L_x_189:
        /* <DEDUP_REMOVED lines=9> */
.L_x_191:
        /* <DEDUP_REMOVED lines=9> */
.L_x_193:
        /* <DEDUP_REMOVED lines=9> */
.L_x_195:
[----:B------:R-:W-:-:S04]  /*3400*/  UIADD3 UR4, UPT, UPT, UR4, 0x1, URZ ;  /* 0x0000000104047890 */ /* 0x000fc8000fffe0ff */
[----:B------:R-:W-:-:S04]  /*3410*/  UISETP.NE.AND UP0, UPT, UR4, 0x10, UPT ;  /* 0x000000100400788c */ /* 0x000fc8000bf05270 */
[----:B------:R-:W-:Y:S02]  /*3420*/  USEL UR5, URZ, 0x1, UP0 ;  /* 0x00000001ff057887 */ /* 0x000fe40008000000 */
[----:B------:R-:W-:-:S04]  /*3430*/  USEL UR4, UR4, URZ, UP0 ;  /* 0x000000ff04047287 */ /* 0x000fc80008000000 */
[----:B------:R-:W-:Y:S01]  /*3440*/  ULEA UR4, UR4, UR13, 0x3 ;  /* 0x0000000d04047291 */ /* 0x000fe2000f8e18ff */
[----:B-1----:R-:W-:-:S04]  /*3450*/  LOP3.LUT R3, R2, UR5, RZ, 0x3c, !PT ;  /* 0x0000000502037c12 */ /* 0x002fc8000f8e3cff */
[----:B------:R-:W-:Y:S01]  /*3460*/  SHF.L.U32 R3, R3, 0x1f, RZ ;  /* 0x0000001f03037819 */ /* 0x000fe200000006ff */
[----:B------:R-:W-:-:S07]  /*3470*/  IMAD.U32 R0, RZ, RZ, UR4 ;  /* 0x00000004ff007e24 */ /* 0x000fce000f8e00ff */
.L_x_59:
[----:B-1----:R1:W2:Y:S02]  /*3480*/  SYNCS.PHASECHK.TRANS64.TRYWAIT P0, [R0+URZ], R3 ;  /* 0x00000003000075a7 */ /* 0x0022a400080011ff */
[----:B--2---:R-:W-:Y:S05]  /*3490*/  @!P0 NANOSLEEP.SYNCS 0x989680 ;  /* 0x009896800000895d */ /* 0x004fea0003900000 */
[----:B------:R-:W2:Y:S02]  /*34a0*/  @!P0 SYNCS.PHASECHK.TRANS64 P0, [R0+URZ], R3 ;  /* 0x00000003000085a7 */ /* 0x000ea400080010ff */
[----:B--2---:R-:W-:Y:S05]  /*34b0*/  @P0 EXIT ;  /* 0x000000000000094d */ /* 0x004fea0003800000 */
[----:B------:R-:W-:Y:S05]  /*34c0*/  BRA `(.L_x_59) ;  /* 0xfffffffc00ec7947 */ /* 0x000fea000383ffff */
.L_x_23:
[----:B------:R-:W2:Y:S02]  /*34d0*/  S2UR UR4, SR_CgaCtaId ;  /* 0x00000000000479c3 */ /* 0x000ea40000008800 */
[----:B--2---:R-:W-:-:S04]  /*34e0*/  UISETP.NE.AND UP0, UPT, UR4, URZ, UPT ;  /* 0x000000ff0400728c */ /* 0x004fc8000bf05270 */
[----:B------:R-:W-:-:S09]  /*34f0*/  UISETP.NE.OR UP0, UPT, UR22, 0x1, UP0 ;  /* 0x000000011600788c */ /* 0x000fd20008705670 */
[----:B------:R-:W-:Y:S05]  /*3500*/  BRA.U UP0, `(.L_x_60) ;  /* 0x00000005004c7547 */ /* 0x000fea000b800000 */
[----:B------:R-:W2:Y:S01]  /*3510*/  S2UR UR5, SR_CgaCtaId ;  /* 0x00000000000579c3 */ /* 0x000ea20000008800 */
[----:B------:R-:W-:Y:S01]  /*3520*/  UMOV UR4, 0x400 ;  /* 0x0000040000047882 */ /* 0x000fe20000000000 */
[----:B------:R-:W-:Y:S01]  /*3530*/  ISETP.GE.U32.AND P2, PT, R0, 0x8, PT ;  /* 0x000000080000780c */ /* 0x000fe20003f46070 */
[----:B------:R-:W-:Y:S01]  /*3540*/  IMAD.MOV.U32 R12, RZ, RZ, 0x1 ;  /* 0x00000001ff0c7424 */ /* 0x000fe200078e00ff */
[----:B------:R-:W-:Y:S02]  /*3550*/  CS2R R10, SRZ ;  /* 0x00000000000a7805 */ /* 0x000fe4000001ff00 */
[----:B------:R-:W-:Y:S01]  /*3560*/  CS2R R8, SRZ ;  /* 0x0000000000087805 */ /* 0x000fe2000001ff00 */
[----:B--2---:R-:W-:-:S03]  /*3570*/  ULEA UR6, UR5, UR4, 0x18 ;  /* 0x0000000405067291 */ /* 0x004fc6000f8ec0ff */
[----:B------:R-:W-:-:S09]  /*3580*/  UMOV UR5, URZ ;  /* 0x000000ff00057c82 */ /* 0x000fd20008000000 */
.L_x_64:
[----:B------:R-:W-:Y:S02]  /*3590*/  LEA R2, R8, UR6, 0x3 ;  /* 0x0000000608027c11 */ /* 0x000fe4000f8e18ff */
[----:B------:R-:W-:-:S03]  /*35a0*/  SHF.L.U32 R5, R9, 0x1f, RZ ;  /* 0x0000001f09057819 */ /* 0x000fc600000006ff */
[----:B------:R-:W-:Y:S01]  /*35b0*/  VIADD R4, R2, 0x1c0 ;  /* 0x000001c002047836 */ /* 0x000fe20000000000 */
[----:B------:R-:W2:Y:S02]  /*35c0*/  SYNCS.PHASECHK.TRANS64.TRYWAIT P0, [R2+URZ+0x1b0], R5 ;  /* 0x0001b005020075a7 */ /* 0x000ea400080011ff */
[----:B--2---:R-:W-:Y:S05]  /*35d0*/  @!P0 BRA `(.L_x_61) ;  /* 0x0000007400c08947 */ /* 0x004fea0003800000 */
.L_x_196:
[----:B------:R-:W-:Y:S01]  /*35e0*/  ULEA UR4, UR5, UR6, 0x3 ;  /* 0x0000000605047291 */ /* 0x000fe2000f8e18ff */
[----:B------:R-:W-:Y:S02]  /*35f0*/  PRMT R4, RZ, 0x654, R4 ;  /* 0x00000654ff047816 */ /* 0x000fe40000000004 */
[----:B--2---:R-:W-:Y:S01]  /*3600*/  SHF.L.U32 R5, R12, 0x1f, RZ ;  /* 0x0000001f0c057819 */ /* 0x004fe200000006ff */
[----:B------:R-:W-:Y:S01]  /*3610*/  UIADD3 UR7, UPT, UPT, UR4, 0x150, URZ ;  /* 0x0000015004077890 */ /* 0x000fe2000fffe0ff */
[----:B------:R2:W-:Y:S05]  /*3620*/  SYNCS.ARRIVE.TRANS64.RED.A1T0 RZ, [R4+URZ], RZ ;  /* 0x000000ff04ff79a7 */ /* 0x0005ea00081004ff */
[----:B------:R-:W-:Y:S01]  /*3630*/  IMAD.U32 R7, RZ, RZ, UR7 ;  /* 0x00000007ff077e24 */ /* 0x000fe2000f8e00ff */
[----:B------:R-:W3:Y:S04]  /*3640*/  SYNCS.PHASECHK.TRANS64.TRYWAIT P0, [UR4+0x160], R5 ;  /* 0x00016005ff0075a7 */ /* 0x000ee80008001104 */
[----:B------:R-:W-:Y:S01]  /*3650*/  PRMT R6, R0, 0x654, R7 ;  /* 0x0000065400067816 */ /* 0x000fe20000000007 */
[----:B--2---:R-:W-:Y:S01]  /*3660*/  @!P2 IMAD.MOV.U32 R4, RZ, RZ, 0x10 ;  /* 0x00000010ff04a424 */ /* 0x004fe200078e00ff */
[----:B---3--:R-:W-:Y:S06]  /*3670*/  @!P0 BRA `(.L_x_62) ;  /* 0x0000007400ac8947 */ /* 0x008fec0003800000 */
.L_x_198:
[----:B------:R-:W-:Y:S01]  /*3680*/  ULEA UR8, UR5, UR6, 0x4 ;  /* 0x0000000605087291 */ /* 0x000fe2000f8e20ff */
[----:B------:R-:W-:Y:S01]  /*3690*/  SEL R3, R6, R3, !P2 ;  /* 0x0000000306037207 */ /* 0x000fe20005000000 */
[----:B------:R-:W-:Y:S01]  /*36a0*/  UIADD3 UR9, UPT, UPT, UR4, 0x150, URZ ;  /* 0x0000015004097890 */ /* 0x000fe2000fffe0ff */
[----:B--2---:R-:W-:Y:S01]  /*36b0*/  LEA R2, R11, UR6, 0x3 ;  /* 0x000000060b027c11 */ /* 0x004fe2000f8e18ff */
[----:B------:R-:W-:Y:S01]  /*36c0*/  UIADD3 UR8, UPT, UPT, UR8, 0x1e0, URZ ;  /* 0x000001e008087890 */ /* 0x000fe2000fffe0ff */
[----:B------:R-:W-:Y:S01]  /*36d0*/  SHF.L.U32 R5, R10, 0x1f, RZ ;  /* 0x0000001f0a057819 */ /* 0x000fe200000006ff */
[----:B------:R2:W-:Y:S01]  /*36e0*/  @!P2 SYNCS.ARRIVE.TRANS64.RED RZ, [R3+URZ], R4 ;  /* 0x0000000403ffa9a7 */ /* 0x0005e200080004ff */
[----:B------:R-:W-:Y:S01]  /*36f0*/  UIADD3 UR4, UPT, UPT, UR5, 0x1, URZ ;  /* 0x0000000105047890 */ /* 0x000fe2000fffe0ff */
[----:B------:R-:W-:-:S03]  /*3700*/  VIADD R8, R8, 0x1 ;  /* 0x0000000108087836 */ /* 0x000fc60000000000 */
[----:B------:R-:W-:Y:S02]  /*3710*/  UISETP.NE.AND UP0, UPT, UR4, 0x2, UPT ;  /* 0x000000020400788c */ /* 0x000fe4000bf05270 */
[----:B------:R-:W-:Y:S06]  /*3720*/  UGETNEXTWORKID.BROADCAST [UR8], [UR9] ;  /* 0x00000000080073ca */ /* 0x000fec0008000100 */
[----:B------:R-:W-:Y:S01]  /*3730*/  USEL UR7, URZ, 0x1, UP0 ;  /* 0x00000001ff077887 */ /* 0x000fe20008000000 */
[----:B------:R-:W-:Y:S01]  /*3740*/  ISETP.NE.AND P0, PT, R8, 0x2, PT ;  /* 0x000000020800780c */ /* 0x000fe20003f05270 */
[----:B------:R-:W-:Y:S01]  /*3750*/  USEL UR5, UR4, URZ, UP0 ;  /* 0x000000ff04057287 */ /* 0x000fe20008000000 */
[----:B------:R-:W3:Y:S03]  /*3760*/  SYNCS.PHASECHK.TRANS64.TRYWAIT P1, [R2+URZ+0x150], R5 ;  /* 0x00015005020075a7 */ /* 0x000ee600080211ff */
[----:B------:R-:W-:Y:S01]  /*3770*/  LOP3.LUT R12, R12, UR7, RZ, 0x3c, !PT ;  /* 0x000000070c0c7c12 */ /* 0x000fe2000f8e3cff */
[----:B--23--:R-:W-:Y:S07]  /*3780*/  @!P1 BRA `(.L_x_63) ;  /* 0x0000007400809947 */ /* 0x00cfee0003800000 */
.L_x_199:
[C---:B------:R-:W-:Y:S01]  /*3790*/  LEA R4, R11.reuse, UR6, 0x4 ;  /* 0x000000060b047c11 */ /* 0x040fe2000f8e20ff */
[----:B--2---:R-:W-:Y:S01]  /*37a0*/  VIADD R2, R2, 0x160 ;  /* 0x0000016002027836 */ /* 0x004fe20000000000 */
[----:B------:R-:W-:Y:S01]  /*37b0*/  SEL R8, R8, RZ, P0 ;  /* 0x000000ff08087207 */ /* 0x000fe20000000000 */
[----:B------:R-:W-:-:S03]  /*37c0*/  VIADD R11, R11, 0x1 ;  /* 0x000000010b0b7836 */ /* 0x000fc60000000000 */
[----:B------:R-:W2:Y:S01]  /*37d0*/  LDS.128 R4, [R4+0x1e0] ;  /* 0x0001e00004047984 */ /* 0x000ea20000000c00 */
[----:B------:R-:W-:Y:S02]  /*37e0*/  PRMT R2, RZ, 0x654, R2 ;  /* 0x00000654ff027816 */ /* 0x000fe40000000002 */
[C---:B------:R-:W-:Y:S01]  /*37f0*/  ISETP.NE.AND P1, PT, R11.reuse, 0x2, PT ;  /* 0x000000020b00780c */ /* 0x040fe20003f25270 */
[----:B------:R-:W-:Y:S01]  /*3800*/  @!PT LDS RZ, [RZ] ;  /* 0x00000000fffff984 */ /* 0x000fe20000000800 */
[----:B------:R-:W-:Y:S01]  /*3810*/  @!PT LDS RZ, [RZ] ;  /* 0x00000000fffff984 */ /* 0x000fe20000000800 */
[----:B------:R-:W-:Y:S01]  /*3820*/  @!PT LDS RZ, [RZ] ;  /* 0x00000000fffff984 */ /* 0x000fe20000000800 */
[----:B------:R-:W-:Y:S01]  /*3830*/  @!PT LDS RZ, [RZ] ;  /* 0x00000000fffff984 */ /* 0x000fe20000000800 */
[----:B------:R3:W-:Y:S06]  /*3840*/  MEMBAR.ALL.CTA ;  /* 0x0000000000007992 */ /* 0x0007ec0000008000 */
[----:B---3--:R-:W3:Y:S01]  /*3850*/  FENCE.VIEW.ASYNC.S ;  /* 0x00000000000073c6 */ /* 0x008ee20000000000 */
[----:B------:R-:W-:Y:S01]  /*3860*/  SEL R11, R11, RZ, P1 ;  /* 0x000000ff0b0b7207 */ /* 0x000fe20000800000 */
[----:B---3--:R3:W-:Y:S01]  /*3870*/  SYNCS.ARRIVE.TRANS64.RED.A1T0 RZ, [R2+URZ], RZ ;  /* 0x000000ff02ff79a7 */ /* 0x0087e200081004ff */
[----:B--2---:R-:W-:-:S02]  /*3880*/  LOP3.LUT P3, RZ, R6, 0x1, RZ, 0xc0, !PT ;  /* 0x0000000106ff7812 */ /* 0x004fc4000786c0ff */
[----:B------:R-:W-:-:S04]  /*3890*/  SEL R5, RZ, 0x1, P1 ;  /* 0x00000001ff057807 */ /* 0x000fc80000800000 */
[----:B------:R-:W-:Y:S02]  /*38a0*/  LOP3.LUT R10, R10, R5, RZ, 0x3c, !PT ;  /* 0x000000050a0a7212 */ /* 0x000fe400078e3cff */
[----:B---3--:R-:W-:-:S04]  /*38b0*/  SEL R2, RZ, 0x1, P0 ;  /* 0x00000001ff027807 */ /* 0x008fc80000000000 */
[----:B------:R-:W-:Y:S01]  /*38c0*/  LOP3.LUT R9, R9, R2, RZ, 0x3c, !PT ;  /* 0x0000000209097212 */ /* 0x000fe200078e3cff */
[----:B------:R-:W-:Y:S06]  /*38d0*/  @P3 BRA `(.L_x_64) ;  /* 0xfffffffc002c3947 */ /* 0x000fec000383ffff */
[----:B------:R-:W-:Y:S01]  /*38e0*/  ULEA UR4, UR5, UR6, 0x3 ;  /* 0x0000000605047291 */ /* 0x000fe2000f8e18ff */
[----:B------:R-:W-:-:S08]  /*38f0*/  SHF.L.U32 R3, R12, 0x1f, RZ ;  /* 0x0000001f0c037819 */ /* 0x000fd000000006ff */
[----:B------:R-:W2:Y:S02]  /*3900*/  SYNCS.PHASECHK.TRANS64 P0, [UR4+0x160], R3 ;  /* 0x00016003ff0075a7 */ /* 0x000ea40008001004 */
[----:B--2---:R-:W-:Y:S05]  /*3910*/  @P0 BRA `(.L_x_65) ;  /* 0x0000000000080947 */ /* 0x004fea0003800000 */
[----:B------:R-:W2:Y:S02]  /*3920*/  SYNCS.PHASECHK.TRANS64.TRYWAIT P0, [UR4+0x160], R3 ;  /* 0x00016003ff0075a7 */ /* 0x000ea40008001104 */
[----:B--2---:R-:W-:Y:S05]  /*3930*/  @!P0 BRA `(.L_x_66) ;  /* 0x0000007400288947 */ /* 0x004fea0003800000 */
.L_x_65:
[----:B------:R-:W-:-:S04]  /*3940*/  UIADD3 UR7, UPT, UPT, UR5, 0x1, URZ ;  /* 0x0000000105077890 */ /* 0x000fc8000fffe0ff */
[----:B------:R-:W-:-:S04]  /*3950*/  UISETP.NE.AND UP0, UPT, UR7, 0x2, UPT ;  /* 0x000000020700788c */ /* 0x000fc8000bf05270 */
[----:B------:R-:W-:Y:S02]  /*3960*/  USEL UR8, URZ, 0x1, UP0 ;  /* 0x00000001ff087887 */ /* 0x000fe40008000000 */
[----:B------:R-:W-:-:S04]  /*3970*/  USEL UR7, UR7, URZ, UP0 ;  /* 0x000000ff07077287 */ /* 0x000fc80008000000 */
[----:B------:R-:W-:Y:S01]  /*3980*/  ULEA UR7, UR7, UR6, 0x3 ;  /* 0x0000000607077291 */ /* 0x000fe2000f8e18ff */
[----:B--2---:R-:W-:-:S04]  /*3990*/  LOP3.LUT R3, R12, UR8, RZ, 0x3c, !PT ;  /* 0x000000080c037c12 */ /* 0x004fc8000f8e3cff */
[----:B------:R-:W-:-:S04]  /*39a0*/  SHF.L.U32 R0, R3, 0x1f, RZ ;  /* 0x0000001f03007819 */ /* 0x000fc800000006ff */
[----:B------:R-:W2:Y:S02]  /*39b0*/  SYNCS.PHASECHK.TRANS64 P0, [UR7+0x160], R0 ;  /* 0x00016000ff0075a7 */ /* 0x000ea40008001007 */
[----:B-12---:R-:W-:Y:S05]  /*39c0*/  @P0 EXIT ;  /* 0x000000000000094d */ /* 0x006fea0003800000 */
[----:B------:R-:W-:Y:S02]  /*39d0*/  SHF.L.U32 R3, R3, 0x1f, RZ ;  /* 0x0000001f03037819 */ /* 0x000fe400000006ff */
[----:B------:R-:W-:-:S07]  /*39e0*/  MOV R0, UR7 ;  /* 0x0000000700007c02 */ /* 0x000fce0008000f00 */
.L_x_67:
[----:B-1----:R1:W2:Y:S02]  /*39f0*/  SYNCS.PHASECHK.TRANS64.TRYWAIT P0, [R0+URZ+0x160], R3 ;  /* 0x00016003000075a7 */ /* 0x0022a400080011ff */
[----:B--2---:R-:W-:Y:S05]  /*3a00*/  @!P0 NANOSLEEP.SYNCS 0x989680 ;  /* 0x009896800000895d */ /* 0x004fea0003900000 */
[----:B------:R-:W2:Y:S02]  /*3a10*/  @!P0 SYNCS.PHASECHK.TRANS64 P0, [R0+URZ+0x160], R3 ;  /* 0x00016003000085a7 */ /* 0x000ea400080010ff */
[----:B--2---:R-:W-:Y:S05]  /*3a20*/  @P0 EXIT ;  /* 0x000000000000094d */ /* 0x004fea0003800000 */
[----:B------:R-:W-:Y:S05]  /*3a30*/  BRA `(.L_x_67) ;  /* 0xfffffffc00ec7947 */ /* 0x000fea000383ffff */
.L_x_60:
[----:B------:R-:W-:Y:S05]  /*3a40*/  BRA.U UP5, `(.L_x_68) ;  /* 0x0000001105a47547 */ /* 0x000fea000b800000 */
[----:B------:R-:W2:Y:S01]  /*3a50*/  S2UR UR7, SR_CgaCtaId ;  /* 0x00000000000779c3 */ /* 0x000ea20000008800 */
[----:B------:R-:W-:Y:S01]  /*3a60*/  UMOV UR4, 0x40 ;  /* 0x0000004000047882 */ /* 0x000fe20000000000 */
[----:B------:R-:W-:Y:S01]  /*3a70*/  NOP ;  /* 0x0000000000007918 */ /* 0x000fe20000000000 */
[----:B------:R-:W-:Y:S01]  /*3a80*/  UMOV UR6, 0x400 ;  /* 0x0000040000067882 */ /* 0x000fe20000000000 */
[----:B--2---:R-:W-:Y:S02]  /*3a90*/  ULEA UR5, UR7, UR4, 0x18 ;  /* 0x0000000407057291 */ /* 0x004fe4000f8ec0ff */
[----:B------:R-:W-:-:S07]  /*3aa0*/  ULEA UR6, UR7, UR6, 0x18 ;  /* 0x0000000607067291 */ /* 0x000fce000f8ec0ff */
[----:B------:R-:W2:Y:S02]  /*3ab0*/  LDS.U8 R0, [UR5+0x1c] ;  /* 0x00001c05ff007984 */ /* 0x000ea40008000000 */
[----:B--2---:R-:W-:-:S13]  /*3ac0*/  ISETP.NE.AND P0, PT, R0, RZ, PT ;  /* 0x000000ff0000720c */ /* 0x004fda0003f05270 */
[----:B------:R-:W-:Y:S05]  /*3ad0*/  @P0 BRA `(.L_x_69) ;  /* 0x0000000400080947 */ /* 0x000fea0003800000 */
[----:B------:R-:W-:Y:S02]  /*3ae0*/  UISETP.NE.U32.AND UP1, UPT, UR33, 0x1, UPT ;  /* 0x000000012100788c */ /* 0x000fe4000bf25070 */
[----:B------:R-:W-:-:S07]  /*3af0*/  UIADD3 UR7, UPT, UPT, UR5, 0x8, URZ ;  /* 0x0000000805077890 */ /* 0x000fce000fffe0ff */
[----:B------:R-:W-:Y:S05]  /*3b00*/  BRA.U !UP1, `(.L_x_70) ;  /* 0x00000001099c7547 */ /* 0x000fea000b800000 */
[----:B------:R-:W-:Y:S01]  /*3b10*/  ELECT P0, URZ, PT ;  /* 0x0000000000ff782f */ /* 0x000fe20003800000 */
[----:B------:R-:W-:-:S12]  /*3b20*/  BSSY B0, `(.L_x_70) ;  /* 0x0000025000007945 */ /* 0x000fd80003800000 */
[----:B------:R-:W-:Y:S05]  /*3b30*/  @!P0 BRA `(.L_x_71) ;  /* 0x00000000008c8947 */ /* 0x000fea0003800000 */
[----:B------:R-:W-:-:S05]  /*3b40*/  UMOV UR4, 0x10 ;  /* 0x0000001000047882 */ /* 0x000fca0000000000 */
[----:B------:R-:W-:Y:S04]  /*3b50*/  DEPBAR.LE SB2, 0x36 ;  /* 0x0000ad800000791a */ /* 0x000fe80000000000 */
[----:B------:R-:W2:Y:S02]  /*3b60*/  UTCATOMSWS.2CTA.FIND_AND_SET.ALIGN UP0, UR4, UR4 ;  /* 0x00000004000475e3 */ /* 0x000ea40008200800 */
[----:B--2---:R-:W-:Y:S01]  /*3b70*/  MOV R11, UR4 ;  /* 0x00000004000b7c02 */ /* 0x004fe20008000f00 */
[----:B------:R-:W-:Y:S06]  /*3b80*/  BRA.U UP0, `(.L_x_72) ;  /* 0x0000000100187547 */ /* 0x000fec000b800000 */
.L_x_73:
[----:B------:R-:W-:Y:S05]  /*3b90*/  NANOSLEEP 0x64 ;  /* 0x000000640000795d */ /* 0x000fea0003800000 */
[----:B------:R-:W-:-:S05]  /*3ba0*/  UMOV UR4, 0x10 ;  /* 0x0000001000047882 */ /* 0x000fca0000000000 */
[----:B------:R-:W-:Y:S04]  /*3bb0*/  DEPBAR.LE SB2, 0x36 ;  /* 0x0000ad800000791a */ /* 0x000fe80000000000 */
[----:B------:R-:W2:Y:S02]  /*3bc0*/  UTCATOMSWS.2CTA.FIND_AND_SET.ALIGN UP0, UR4, UR4 ;  /* 0x00000004000475e3 */ /* 0x000ea40008200800 */
[----:B--2---:R-:W-:Y:S01]  /*3bd0*/  MOV R11, UR4 ;  /* 0x00000004000b7c02 */ /* 0x004fe20008000f00 */
[----:B------:R-:W-:Y:S05]  /*3be0*/  BRA.U !UP0, `(.L_x_73) ;  /* 0xfffffffd08e87547 */ /* 0x000fea000b83ffff */
.L_x_72:
[----:B------:R-:W2:Y:S01]  /*3bf0*/  LDS R7, [UR5+0x10] ;  /* 0x00001005ff077984 */ /* 0x000ea20008000800 */
[----:B------:R-:W-:Y:S01]  /*3c00*/  IMAD.U32 R5, RZ, RZ, UR6 ;  /* 0x00000006ff057e24 */ /* 0x000fe2000f8e00ff */
[----:B------:R-:W-:-:S03]  /*3c10*/  MOV R4, UR34 ;  /* 0x0000002200047c02 */ /* 0x000fc60008000f00 */
[----:B------:R-:W-:Y:S01]  /*3c20*/  VIADD R5, R5, 0x200 ;  /* 0x0000020005057836 */ /* 0x000fe20000000000 */
[----:B--2---:R-:W-:-:S04]  /*3c30*/  SHF.L.U32 R7, R7, 0x1f, RZ ;  /* 0x0000001f07077819 */ /* 0x004fc800000006ff */
[----:B------:R-:W2:Y:S02]  /*3c40*/  SYNCS.PHASECHK.TRANS64.TRYWAIT P0, [UR5+0x8], R7 ;  /* 0x00000807ff0075a7 */ /* 0x000ea40008001105 */
[----:B--2---:R-:W-:Y:S05]  /*3c50*/  @P0 BRA `(.L_x_74) ;  /* 0x0000000000080947 */ /* 0x004fea0003800000 */
[----:B------:R-:W2:Y:S02]  /*3c60*/  SYNCS.PHASECHK.TRANS64.TRYWAIT P0, [UR5+0x8], R7 ;  /* 0x00000807ff0075a7 */ /* 0x000ea40008001105 */
[----:B--2---:R-:W-:Y:S05]  /*3c70*/  @!P0 BRA `(.L_x_75) ;  /* 0x0000007000708947 */ /* 0x004fea0003800000 */
.L_x_74:
[----:B--2---:R-:W-:Y:S01]  /*3c80*/  HFMA2 R0, -RZ, RZ, 0, 5.9604644775390625e-08 ;  /* 0x00000001ff007431 */ /* 0x004fe200000001ff */
[----:B------:R-:W-:Y:S01]  /*3c90*/  UPRMT UR4, UR34, 0x654, UR7 ;  /* 0x0000065422047896 */ /* 0x000fe20008000007 */
[----:B------:R-:W-:Y:S01]  /*3ca0*/  IMAD.MOV.U32 R8, RZ, RZ, 0xffff ;  /* 0x0000ffffff087424 */ /* 0x000fe200078e00ff */
[----:B------:R-:W-:Y:S01]  /*3cb0*/  PRMT R4, R4, 0x654, R5 ;  /* 0x0000065404047816 */ /* 0x000fe20000000005 */
[----:B------:R-:W-:Y:S02]  /*3cc0*/  IMAD.MOV.U32 R6, RZ, RZ, 0x4 ;  /* 0x00000004ff067424 */ /* 0x000fe400078e00ff */
[----:B------:R-:W-:Y:S01]  /*3cd0*/  IMAD.SHL.U32 R9, R11, 0x20, RZ ;  /* 0x000000200b097824 */ /* 0x000fe200078e00ff */
[----:B------:R-:W-:Y:S02]  /*3ce0*/  MOV R5, UR4 ;  /* 0x0000000400057c02 */ /* 0x000fe40008000f00 */
[-C--:B------:R-:W-:Y:S01]  /*3cf0*/  SHF.L.U32 R8, R8, R11.reuse, RZ ;  /* 0x0000000b08087219 */ /* 0x080fe200000006ff */
[----:B------:R2:W-:Y:S01]  /*3d00*/  SYNCS.ARRIVE.TRANS64.RED RZ, [UR4], R6 ;  /* 0x00000006ffff79a7 */ /* 0x0005e20008000404 */
[----:B------:R-:W-:Y:S01]  /*3d10*/  SHF.L.U32 R7, R0, R11, RZ ;  /* 0x0000000b00077219 */ /* 0x000fe200000006ff */
[----:B------:R2:W-:Y:S04]  /*3d20*/  STS [UR6+0x200], R9 ;  /* 0x00020009ff007988 */ /* 0x0005e80008000806 */
[----:B------:R2:W-:Y:S04]  /*3d30*/  STAS [R4.64], R11 ;  /* 0x0000000b04007dbd */ /* 0x0005e8000c0008ff */
[----:B------:R2:W-:Y:S04]  /*3d40*/  ATOMS.OR RZ, [UR5+0x14], R8 ;  /* 0x00001408ffff798c */ /* 0x0005e8000b000005 */
[----:B------:R2:W-:Y:S04]  /*3d50*/  ATOMS.OR RZ, [UR5+0x18], R7 ;  /* 0x00001807ffff798c */ /* 0x0005e8000b000005 */
[----:B------:R2:W-:Y:S02]  /*3d60*/  ATOMS.XOR RZ, [UR5+0x10], R0 ;  /* 0x00001000ffff798c */ /* 0x0005e4000b800005 */
.L_x_71:
[----:B-1----:R-:W-:Y:S05]  /*3d70*/  BSYNC B0 ;  /* 0x0000000000007941 */ /* 0x002fea0003800000 */
.L_x_70:
[----:B------:R-:W-:Y:S05]  /*3d80*/  BRA.U UP1, `(.L_x_76) ;  /* 0x00000001016c7547 */ /* 0x000fea000b800000 */
[----:B------:R-:W-:-:S03]  /*3d90*/  UMOV UR4, 0xffffffff ;  /* 0xffffffff00047882 */ /* 0x000fc60000000000 */
[----:B------:R-:W-:Y:S05]  /*3da0*/  BRA.DIV UR4, `(.L_x_77) ;  /* 0x00000072043c7947 */ /* 0x000fea000b800000 */
[----:B------:R-:W-:-:S13]  /*3db0*/  ELECT P0, URZ, PT ;  /* 0x0000000000ff782f */ /* 0x000fda0003800000 */
.L_x_203:
[----:B------:R-:W-:Y:S05]  /*3dc0*/  @!P0 BRA `(.L_x_76) ;  /* 0x00000000005c8947 */ /* 0x000fea0003800000 */
[----:B--2---:R-:W2:Y:S02]  /*3dd0*/  LDS R5, [UR5+0x10] ;  /* 0x00001005ff057984 */ /* 0x004ea40008000800 */
[----:B--2---:R-:W-:-:S04]  /*3de0*/  SHF.L.U32 R5, R5, 0x1f, RZ ;  /* 0x0000001f05057819 */ /* 0x004fc800000006ff */
[----:B------:R-:W2:Y:S02]  /*3df0*/  SYNCS.PHASECHK.TRANS64.TRYWAIT P0, [UR5+0x8], R5 ;  /* 0x00000805ff0075a7 */ /* 0x000ea40008001105 */
[----:B--2---:R-:W-:Y:S05]  /*3e00*/  @P0 BRA `(.L_x_78) ;  /* 0x0000000000080947 */ /* 0x004fea0003800000 */
[----:B------:R-:W2:Y:S02]  /*3e10*/  SYNCS.PHASECHK.TRANS64.TRYWAIT P0, [UR5+0x8], R5 ;  /* 0x00000805ff0075a7 */ /* 0x000ea40008001105 */
[----:B--2---:R-:W-:Y:S05]  /*3e20*/  @!P0 BRA `(.L_x_79) ;  /* 0x0000007000408947 */ /* 0x004fea0003800000 */
.L_x_78:
[----:B------:R-:W3:Y:S01]  /*3e30*/  LDS R7, [UR6+0x200] ;  /* 0x00020006ff077984 */ /* 0x000ee20008000800 */
[----:B--2---:R-:W-:Y:S02]  /*3e40*/  HFMA2 R0, -RZ, RZ, 0, 5.9604644775390625e-08 ;  /* 0x00000001ff007431 */ /* 0x004fe400000001ff */
[----:B------:R-:W-:Y:S01]  /*3e50*/  IMAD.MOV.U32 R4, RZ, RZ, 0xffff ;  /* 0x0000ffffff047424 */ /* 0x000fe200078e00ff */
[----:B------:R-:W-:Y:S01]  /*3e60*/  UPRMT UR4, UR34, 0x654, UR7 ;  /* 0x0000065422047896 */ /* 0x000fe20008000007 */
[----:B---3--:R-:W-:-:S03]  /*3e70*/  IMAD.SHL.U32 R5, R7, 0x20, RZ ;  /* 0x0000002007057824 */ /* 0x008fc600078e00ff */
[-C--:B------:R-:W-:Y:S02]  /*3e80*/  SHF.L.U32 R4, R4, R7.reuse, RZ ;  /* 0x0000000704047219 */ /* 0x080fe400000006ff */
[----:B------:R-:W-:Y:S01]  /*3e90*/  SHF.L.U32 R7, R0, R7, RZ ;  /* 0x0000000700077219 */ /* 0x000fe200000006ff */
[----:B------:R3:W-:Y:S04]  /*3ea0*/  STS [UR6+0x200], R5 ;  /* 0x00020005ff007988 */ /* 0x0007e80008000806 */
[----:B------:R3:W-:Y:S04]  /*3eb0*/  ATOMS.OR RZ, [UR5+0x14], R4 ;  /* 0x00001404ffff798c */ /* 0x0007e8000b000005 */
[----:B------:R3:W-:Y:S01]  /*3ec0*/  ATOMS.OR RZ, [UR5+0x18], R7 ;  /* 0x00001807ffff798c */ /* 0x0007e2000b000005 */
[----:B------:R-:W-:Y:S03]  /*3ed0*/  SYNCS.ARRIVE.TRANS64.RED.A1T0 RZ, [UR4], RZ ;  /* 0x000000ffffff79a7 */ /* 0x000fe60008100404 */
[----:B------:R3:W-:Y:S01]  /*3ee0*/  ATOMS.XOR RZ, [UR5+0x10], R0 ;  /* 0x00001000ffff798c */ /* 0x0007e2000b800005 */
[----:B------:R-:W-:Y:S05]  /*3ef0*/  BRA `(.L_x_76) ;  /* 0x0000000000107947 */ /* 0x000fea0003800000 */
.L_x_69:
[----:B------:R-:W-:Y:S02]  /*3f00*/  MOV R0, 0xffffffff ;  /* 0xffffffff00007802 */ /* 0x000fe40000000f00 */
[----:B------:R-:W-:-:S03]  /*3f10*/  MOV R4, 0x3f40 ;  /* 0x00003f4000047802 */ /* 0x000fc60000000f00 */
[----:B------:R2:W-:Y:S04]  /*3f20*/  STS [UR6+0x200], R0 ;  /* 0x00020000ff007988 */ /* 0x0005e80008000806 */
[----:B-12--5:R-:W-:Y:S05]  /*3f30*/  CALL.REL.NOINC `($__internal_1_$__cuda_sm10x_tcgen05_guardrail_trap_phase_invalid_during_alloc) ;  /* 0x0000007800147944 */ /* 0x026fea0003c00000 */
.L_x_76:
[----:B------:R-:W-:Y:S05]  /*3f40*/  WARPSYNC.ALL ;  /* 0x0000000000007948 */ /* 0x000fea0003800000 */
[----:B------:R-:W4:Y:S01]  /*3f50*/  S2UR UR4, SR_CgaCtaId ;  /* 0x00000000000479c3 */ /* 0x000f220000008800 */
[----:B------:R-:W-:Y:S01]  /*3f60*/  UMOV UR17, 0x400 ;  /* 0x0000040000117882 */ /* 0x000fe20000000000 */
[----:B------:R-:W-:-:S06]  /*3f70*/  NOP ;  /* 0x0000000000007918 */ /* 0x000fcc0000000000 */
[----:B------:R-:W-:Y:S06]  /*3f80*/  BAR.ARV 0x6, 0xa0 ;  /* 0x0182800000007b1d */ /* 0x000fec0000002000 */
[----:B------:R-:W1:Y:S01]  /*3f90*/  LDCU UR6, c[0x0][0x38c] ;  /* 0x00007180ff0677ac */ /* 0x000e620008000800 */
[----:B------:R-:W-:Y:S01]  /*3fa0*/  LOP3.LUT R3, R3, 0xffff, RZ, 0xc0, !PT ;  /* 0x0000ffff03037812 */ /* 0x000fe200078ec0ff */
[----:B--2---:R-:W-:Y:S01]  /*3fb0*/  IMAD.MOV.U32 R9, RZ, RZ, 0x1 ;  /* 0x00000001ff097424 */ /* 0x004fe200078e00ff */
[----:B------:R-:W-:Y:S01]  /*3fc0*/  LOP3.LUT R2, R2, 0xffff, RZ, 0xc0, !PT ;  /* 0x0000ffff02027812 */ /* 0x000fe200078ec0ff */
[----:B------:R-:W-:Y:S01]  /*3fd0*/  IMAD.MOV.U32 R8, RZ, RZ, RZ ;  /* 0x000000ffff087224 */ /* 0x000fe200078e00ff */
[----:B------:R-:W-:Y:S01]  /*3fe0*/  R2UR UR20, R3 ;  /* 0x00000000031472ca */ /* 0x000fe200000e0000 */
[----:B------:R-:W-:Y:S01]  /*3ff0*/  UMOV UR24, URZ ;  /* 0x000000ff00187c82 */ /* 0x000fe20008000000 */
[----:B------:R-:W-:-:S02]  /*4000*/  R2UR UR30, R2 ;  /* 0x00000000021e72ca */ /* 0x000fc400000e0000 */
[----:B------:R-:W-:Y:S01]  /*4010*/  CS2R R2, SRZ ;  /* 0x0000000000027805 */ /* 0x000fe2000001ff00 */
[----:B------:R-:W-:Y:S01]  /*4020*/  UMOV UR15, URZ ;  /* 0x000000ff000f7c82 */ /* 0x000fe20008000000 */
[----:B----4-:R-:W-:Y:S01]  /*4030*/  ULEA UR17, UR4, UR17, 0x18 ;  /* 0x0000001104117291 */ /* 0x010fe2000f8ec0ff */
[----:B------:R-:W-:Y:S01]  /*4040*/  UMOV UR14, URZ ;  /* 0x000000ff000e7c82 */ /* 0x000fe20008000000 */
[----:B------:R-:W-:Y:S02]  /*4050*/  UISETP.NE.AND UP3, UPT, UR33, URZ, UPT ;  /* 0x000000ff2100728c */ /* 0x000fe4000bf65270 */
[----:B------:R-:W-:Y:S02]  /*4060*/  UIADD3 UR5, UPT, UPT, UR17, 0x8600, URZ ;  /* 0x0000860011057890 */ /* 0x000fe4000fffe0ff */
[----:B------:R-:W-:-:S03]  /*4070*/  UIADD3 UR4, UPT, UPT, UR17, 0x18600, URZ ;  /* 0x0001860011047890 */ /* 0x000fc6000fffe0ff */
[----:B---3--:R-:W2:Y:S01]  /*4080*/  LDS R0, [UR17+0x200] ;  /* 0x00020011ff007984 */ /* 0x008ea20008000800 */
[----:B-1----:R-:W-:Y:S02]  /*4090*/  UIADD3 UR6, UPT, UPT, UR6, 0x1f, URZ ;  /* 0x0000001f06067890 */ /* 0x002fe4000fffe0ff */
[----:B------:R-:W-:Y:S02]  /*40a0*/  USHF.R.U32.HI UR5, URZ, 0x4, UR5 ;  /* 0x00000004ff057899 */ /* 0x000fe40008011605 */
[----:B------:R-:W-:Y:S02]  /*40b0*/  USHF.R.S32.HI UR25, URZ, 0x1f, UR6 ;  /* 0x0000001fff197899 */ /* 0x000fe40008011406 */
[----:B------:R-:W-:Y:S02]  /*40c0*/  USHF.R.U32.HI UR4, URZ, 0x4, UR4 ;  /* 0x00000004ff047899 */ /* 0x000fe40008011604 */
[----:B------:R-:W-:Y:S02]  /*40d0*/  ULEA.HI UR25, UR25, UR6, URZ, 0x5 ;  /* 0x0000000619197291 */ /* 0x000fe4000f8f28ff */
[----:B------:R-:W-:-:S02]  /*40e0*/  ULOP3.LUT UR5, UR5, 0x3fff, URZ, 0xc0, !UPT ;  /* 0x00003fff05057892 */ /* 0x000fc4000f8ec0ff */
[----:B------:R-:W-:Y:S02]  /*40f0*/  USHF.R.S32.HI UR25, URZ, 0x5, UR25 ;  /* 0x00000005ff197899 */ /* 0x000fe40008011419 */
[----:B------:R-:W-:Y:S02]  /*4100*/  ULOP3.LUT UR22, UR4, 0x3fff, URZ, 0xc0, !UPT ;  /* 0x00003fff04167892 */ /* 0x000fe4000f8ec0ff */
[----:B------:R-:W-:Y:S02]  /*4110*/  UISETP.LT.AND UP0, UPT, UR25, 0x1, UPT ;  /* 0x000000011900788c */ /* 0x000fe4000bf01270 */
[----:B------:R-:W-:Y:S02]  /*4120*/  ULOP3.LUT UR21, UR5, 0x10000, URZ, 0xfc, !UPT ;  /* 0x0001000005157892 */ /* 0x000fe4000f8efcff */
[----:B------:R-:W-:Y:S02]  /*4130*/  ULOP3.LUT UR22, UR22, 0x10000, URZ, 0xfc, !UPT ;  /* 0x0001000016167892 */ /* 0x000fe4000f8efcff */
[----:B------:R-:W-:Y:S01]  /*4140*/  USEL UR31, UR25, 0x1, !UP0 ;  /* 0x00000001191f7887 */ /* 0x000fe2000c000000 */
[----:B------:R-:W-:Y:S01]  /*4150*/  UMOV UR28, 0x0 ;  /* 0x00000000001c7882 */ /* 0x000fe20000000000 */
[----:B------:R-:W-:Y:S01]  /*4160*/  UMOV UR29, 0x8400010 ;  /* 0x08400010001d7882 */ /* 0x000fe20000000000 */
[----:B------:R-:W-:Y:S01]  /*4170*/  UMOV UR26, 0x0 ;  /* 0x00000000001a7882 */ /* 0x000fe20000000000 */
[----:B------:R-:W-:Y:S01]  /*4180*/  UMOV UR27, 0x8400010 ;  /* 0x08400010001b7882 */ /* 0x000fe20000000000 */
[----:B--2---:R-:W-:-:S15]  /*4190*/  R2UR UR32, R0 ;  /* 0x00000000002072ca */ /* 0x004fde00000e0000 */
.L_x_87:
[C---:B------:R-:W-:Y:S02]  /*41a0*/  LEA R0, R8.reuse, UR17, 0x3 ;  /* 0x0000001108007c11 */ /* 0x040fe4000f8e18ff */
[----:B------:R-:W-:Y:S02]  /*41b0*/  SHF.L.U32 R5, R3, 0x1f, RZ ;  /* 0x0000001f03057819 */ /* 0x000fe400000006ff */
[----:B------:R-:W-:Y:S02]  /*41c0*/  LEA R4, R8, UR17, 0x4 ;  /* 0x0000001108047c11 */ /* 0x000fe4000f8e20ff */
[----:B------:R-:W1:Y:S02]  /*41d0*/  SYNCS.PHASECHK.TRANS64.TRYWAIT P0, [R0+URZ+0x150], R5 ;  /* 0x00015005000075a7 */ /* 0x000e6400080011ff */
[----:B-1-3--:R-:W-:Y:S05]  /*41e0*/  @!P0 BRA `(.L_x_80) ;  /* 0x0000006c00688947 */ /* 0x00afea0003800000 */
.L_x_204:
[----:B-1----:R-:W1:Y:S01]  /*41f0*/  LDS.128 R4, [R4+0x1e0] ;  /* 0x0001e00004047984 */ /* 0x002e620000000c00 */
[----:B------:R-:W-:Y:S02]  /*4200*/  VIADD R0, R0, 0x160 ;  /* 0x0000016000007836 */ /* 0x000fe40000000000 */
[----:B------:R-:W-:Y:S01]  /*4210*/  VIADD R8, R8, 0x1 ;  /* 0x0000000108087836 */ /* 0x000fe20000000000 */
[----:B------:R-:W-:Y:S01]  /*4220*/  @!PT LDS RZ, [RZ] ;  /* 0x00000000fffff984 */ /* 0x000fe20000000800 */
[----:B------:R-:W-:Y:S01]  /*4230*/  @!PT LDS RZ, [RZ] ;  /* 0x00000000fffff984 */ /* 0x000fe20000000800 */
[----:B------:R-:W-:Y:S01]  /*4240*/  @!PT LDS RZ, [RZ] ;  /* 0x00000000fffff984 */ /* 0x000fe20000000800 */
[----:B------:R-:W-:Y:S01]  /*4250*/  @!PT LDS RZ, [RZ] ;  /* 0x00000000fffff984 */ /* 0x000fe20000000800 */
[----:B------:R2:W-:Y:S06]  /*4260*/  MEMBAR.ALL.CTA ;  /* 0x0000000000007992 */ /* 0x0005ec0000008000 */
[----:B--2---:R-:W2:Y:S01]  /*4270*/  FENCE.VIEW.ASYNC.S ;  /* 0x00000000000073c6 */ /* 0x004ea20000000000 */
[----:B------:R-:W-:-:S04]  /*4280*/  PRMT R0, RZ, 0x654, R0 ;  /* 0x00000654ff007816 */ /* 0x000fc80000000000 */
[----:B--2---:R2:W-:Y:S01]  /*4290*/  SYNCS.ARRIVE.TRANS64.RED.A1T0 RZ, [R0+URZ], RZ ;  /* 0x000000ff00ff79a7 */ /* 0x0045e200081004ff */
[----:B-1----:R-:W-:Y:S01]  /*42a0*/  LOP3.LUT P1, RZ, R6, 0x1, RZ, 0xc0, !PT ;  /* 0x0000000106ff7812 */ /* 0x002fe2000782c0ff */
[----:B--2---:R-:W-:-:S12]  /*42b0*/  BRA.U UP3, `(.L_x_81) ;  /* 0x0000000103e07547 */ /* 0x004fd8000b800000 */
[----:B------:R-:W1:Y:S01]  /*42c0*/  LDCU UR4, c[0x0][0x38c] ;  /* 0x00007180ff0477ac */ /* 0x000e620008000800 */
[----:B------:R-:W-:Y:S02]  /*42d0*/  PLOP3.LUT P2, PT, PT, PT, PT, 0x80, 0x8 ;  /* 0x000000000008781c */ /* 0x000fe40003f4f070 */
[----:B------:R-:W-:Y:S01]  /*42e0*/  SHF.L.U32 R5, R9, 0x1f, RZ ;  /* 0x0000001f09057819 */ /* 0x000fe200000006ff */
[----:B------:R-:W-:Y:S02]  /*42f0*/  ULEA UR23, UR24, UR17, 0x3 ;  /* 0x0000001118177291 */ /* 0x000fe4000f8e18ff */
[----:B------:R-:W-:Y:S02]  /*4300*/  ULEA UR18, UR24, UR32, 0x7 ;  /* 0x0000002018127291 */ /* 0x000fe4000f8e38ff */
[----:B-1----:R-:W-:-:S06]  /*4310*/  UISETP.GE.AND UP0, UPT, UR4, 0x1, UPT ;  /* 0x000000010400788c */ /* 0x002fcc000bf06270 */
[----:B------:R-:W-:-:S05]  /*4320*/  PLOP3.LUT P0, PT, PT, PT, UP0, 0x80, 0x8 ;  /* 0x000000000008781c */ /* 0x000fca0003f0f008 */
[----:B------:R-:W-:-:S08]  /*4330*/  @UP0 ULEA UR4, UR15, UR17, 0x3 ;  /* 0x000000110f040291 */ /* 0x000fd0000f8e18ff */
[----:B------:R-:W-:-:S04]  /*4340*/  @P0 SHF.L.U32 R0, R2, 0x1f, RZ ;  /* 0x0000001f02000819 */ /* 0x000fc800000006ff */
[----:B------:R1:W2:Y:S01]  /*4350*/  @P0 SYNCS.PHASECHK.TRANS64.TRYWAIT P2, [UR4], R0 ;  /* 0x00000000ff0005a7 */ /* 0x0002a20008041104 */
[----:B------:R-:W3:Y:S02]  /*4360*/  SYNCS.PHASECHK.TRANS64.TRYWAIT P0, [UR23+0x190], R5 ;  /* 0x00019005ff0075a7 */ /* 0x000ee40008001117 */
[----:B-123--:R-:W-:Y:S05]  /*4370*/  @!P0 BRA `(.L_x_82) ;  /* 0x0000006c00188947 */ /* 0x00efea0003800000 */
.L_x_206:
[----:B------:R-:W-:Y:S01]  /*4380*/  UMOV UR19, UR14 ;  /* 0x0000000e00137c82 */ /* 0x000fe20008000000 */
[----:B------:R-:W-:Y:S05]  /*4390*/  BRA.U !UP0, `(.L_x_83) ;  /* 0x0000000108987547 */ /* 0x000fea000b800000 */
[----:B------:R-:W-:Y:S02]  /*43a0*/  UIADD3 UR19, UPT, UPT, UR31, UR14, URZ ;  /* 0x0000000e1f137290 */ /* 0x000fe4000fffe0ff */
[----:B------:R-:W-:Y:S01]  /*43b0*/  UPLOP3.LUT UP2, UPT, UPT, UPT, UPT, 0x40, 0x4 ;  /* 0x000000000004789c */ /* 0x000fe20003f4e870 */
[----:B------:R-:W-:Y:S01]  /*43c0*/  UMOV UR16, UR25 ;  /* 0x0000001900107c82 */ /* 0x000fe20008000000 */
[----:B------:R-:W-:-:S09]  /*43d0*/  UMOV UR6, UR15 ;  /* 0x0000000f00067c82 */ /* 0x000fd20008000000 */
.L_x_86:
[----:B--2---:R-:W-:Y:S01]  /*43e0*/  ULEA UR5, UR6, UR17, 0x3 ;  /* 0x0000001106057291 */ /* 0x004fe2000f8e18ff */
[----:B---3--:R-:W-:Y:S11]  /*43f0*/  @P2 BRA `(.L_x_84) ;  /* 0x00000000000c2947 */ /* 0x008ff60003800000 */
[----:B-1----:R-:W-:Y:S04]  /*4400*/  SHF.L.U32 R5, R2, 0x1f, RZ ;  /* 0x0000001f02057819 */ /* 0x002fe800000006ff */
[----:B------:R-:W1:Y:S02]  /*4410*/  SYNCS.PHASECHK.TRANS64.TRYWAIT P0, [UR5], R5 ;  /* 0x00000005ff0075a7 */ /* 0x000e640008001105 */
[----:B-1----:R-:W-:Y:S05]  /*4420*/  @!P0 BRA `(.L_x_85) ;  /* 0x0000006c00048947 */ /* 0x002fea0003800000 */
.L_x_84:
[----:B------:R-:W-:Y:S01]  /*4430*/  UISETP.NE.AND UP0, UPT, UR16, 0x1, UPT ;  /* 0x000000011000788c */ /* 0x000fe2000bf05270 */
[----:B------:R-:W-:Y:S01]  /*4440*/  PLOP3.LUT P2, PT, PT, PT, PT, 0x80, 0x8 ;  /* 0x000000000008781c */ /* 0x000fe20003f4f070 */
[----:B------:R-:W-:Y:S02]  /*4450*/  UIADD3 UR4, UPT, UPT, UR6, 0x1, URZ ;  /* 0x0000000106047890 */ /* 0x000fe4000fffe0ff */
[----:B------:R-:W-:Y:S02]  /*4460*/  ULEA UR12, UR6, UR22, 0x9 ;  /* 0x00000016060c7291 */ /* 0x000fe4000f8e48ff */
[----:B------:R-:W-:Y:S01]  /*4470*/  UISETP.NE.AND UP1, UPT, UR4, 0x10, UPT ;  /* 0x000000100400788c */ /* 0x000fe2000bf25270 */
[----:B------:R-:W-:Y:S01]  /*4480*/  PLOP3.LUT P0, PT, PT, PT, UP0, 0x80, 0x8 ;  /* 0x000000000008781c */ /* 0x000fe20003f0f008 */
[----:B------:R-:W-:Y:S02]  /*4490*/  UIADD3 UR10, UPT, UPT, UR12, 0x2, URZ ;  /* 0x000000020c0a7890 */ /* 0x000fe4000fffe0ff */
[----:B------:R-:W-:Y:S02]  /*44a0*/  USEL UR7, URZ, 0x1, UP1 ;  /* 0x00000001ff077887 */ /* 0x000fe40008800000 */
[----:B------:R-:W-:Y:S02]  /*44b0*/  USEL UR15, UR4, URZ, UP1 ;  /* 0x000000ff040f7287 */ /* 0x000fe40008800000 */
[----:B------:R-:W-:Y:S02]  /*44c0*/  UIADD3 UR14, UPT, UPT, UR14, 0x1, URZ ;  /* 0x000000010e0e7890 */ /* 0x000fe4000fffe0ff */
[----:B------:R-:W-:Y:S01]  /*44d0*/  @UP0 ULEA UR4, UR15, UR17, 0x3 ;  /* 0x000000110f040291 */ /* 0x000fe2000f8e18ff */
[----:B------:R-:W-:Y:S01]  /*44e0*/  LOP3.LUT R2, R2, UR7, RZ, 0x3c, !PT ;  /* 0x0000000702027c12 */ /* 0x000fe2000f8e3cff */
[----:B------:R-:W-:Y:S01]  /*44f0*/  UIADD3 UR7, UPT, UPT, UR5, 0x80, URZ ;  /* 0x0000008005077890 */ /* 0x000fe2000fffe0ff */
[----:B------:R-:W-:Y:S02]  /*4500*/  UMOV UR13, 0x80004020 ;  /* 0x80004020000d7882 */ /* 0x000fe40000000000 */
[----:B-1----:R-:W-:Y:S01]  /*4510*/  @P0 SHF.L.U32 R0, R2, 0x1f, RZ ;  /* 0x0000001f02000819 */ /* 0x002fe200000006ff */
[----:B------:R-:W-:Y:S01]  /*4520*/  UMOV UR5, 0x80004020 ;  /* 0x8000402000057882 */ /* 0x000fe20000000000 */
[----:B------:R-:W-:Y:S01]  /*4530*/  UMOV UR11, 0x80004020 ;  /* 0x80004020000b7882 */ /* 0x000fe20000000000 */
[----:B------:R-:W-:Y:S01]  /*4540*/  UMOV UR9, 0x80004020 ;  /* 0x8000402000097882 */ /* 0x000fe20000000000 */
[----:B------:R2:W3:Y:S01]  /*4550*/  @P0 SYNCS.PHASECHK.TRANS64.TRYWAIT P2, [UR4], R0 ;  /* 0x00000000ff0005a7 */ /* 0x0004e20008041104 */
[----:B------:R-:W-:Y:S02]  /*4560*/  ULEA UR4, UR6, UR21, 0x8 ;  /* 0x0000001506047291 */ /* 0x000fe4000f8e40ff */
[----:B------:R-:W-:Y:S02]  /*4570*/  UISETP.NE.AND UP0, UPT, UR14, UR19, UPT ;  /* 0x000000130e00728c */ /* 0x000fe4000bf05270 */
[----:B------:R-:W-:Y:S02]  /*4580*/  UIADD3 UR8, UPT, UPT, UR4, 0x2, URZ ;  /* 0x0000000204087890 */ /* 0x000fe4000fffe0ff */
[----:B------:R-:W-:Y:S01]  /*4590*/  UIADD3 UR16, UPT, UPT, UR16, -0x1, URZ ;  /* 0xffffffff10107890 */ /* 0x000fe2000fffe0ff */
[----:B------:R-:W-:Y:S02]  /*45a0*/  UMOV UR6, UR15 ;  /* 0x0000000f00067c82 */ /* 0x000fe40008000000 */
[----:B------:R2:W-:Y:S01]  /*45b0*/  UTCHMMA.2CTA gdesc[UR4], gdesc[UR12], tmem[UR18], tmem[UR28], idesc[UR29], UP2 ;  /* 0x00ff1c0c040075ea */ /* 0x0005e20009200012 */
[----:B------:R-:W-:Y:S03]  /*45c0*/  UPLOP3.LUT UP2, UPT, UPT, UPT, UPT, 0x80, 0x8 ;  /* 0x000000000008789c */ /* 0x000fe60003f4f070 */
[----:B------:R2:W-:Y:S01]  /*45d0*/  UTCHMMA.2CTA gdesc[UR8], gdesc[UR10], tmem[UR18], tmem[UR26], idesc[UR27], UPT ;  /* 0x00ff1a0a080075ea */ /* 0x0005e2000ba00012 */
[----:B------:R2:W-:Y:S01]  /*45e0*/  UTCBAR.2CTA.MULTICAST [UR7], URZ, UR20 ;  /* 0x000000ff070073e9 */ /* 0x0005e20008200814 */
[----:B------:R-:W-:Y:S06]  /*45f0*/  BRA.U UP0, `(.L_x_86) ;  /* 0xfffffffd00787547 */ /* 0x000fec000b83ffff */
.L_x_83:
[----:B--2---:R-:W-:Y:S01]  /*4600*/  UIADD3 UR4, UPT, UPT, UR23, 0x170, URZ ;  /* 0x0000017017047890 */ /* 0x004fe2000fffe0ff */
[----:B------:R-:W-:-:S08]  /*4610*/  UMOV UR14, UR19 ;  /* 0x00000013000e7c82 */ /* 0x000fd00008000000 */
[----:B------:R2:W-:Y:S01]  /*4620*/  UTCBAR.2CTA.MULTICAST [UR4], URZ, UR30 ;  /* 0x000000ff040073e9 */ /* 0x0005e2000820081e */
[----:B------:R-:W-:Y:S02]  /*4630*/  NOP ;  /* 0x0000000000007918 */ /* 0x000fe40000000000 */
.L_x_81:
[----:B--2---:R-:W-:Y:S01]  /*4640*/  UIADD3 UR4, UPT, UPT, UR24, 0x1, URZ ;  /* 0x0000000118047890 */ /* 0x004fe2000fffe0ff */
[----:B------:R-:W-:-:S03]  /*4650*/  ISETP.NE.AND P0, PT, R8, 0x2, PT ;  /* 0x000000020800780c */ /* 0x000fc60003f05270 */
[----:B------:R-:W-:Y:S01]  /*4660*/  UISETP.NE.AND UP0, UPT, UR4, 0x4, UPT ;  /* 0x000000040400788c */ /* 0x000fe2000bf05270 */
[----:B-1----:R-:W-:Y:S02]  /*4670*/  SEL R0, RZ, 0x1, P0 ;  /* 0x00000001ff007807 */ /* 0x002fe40000000000 */
[----:B------:R-:W-:Y:S01]  /*4680*/  SEL R8, R8, RZ, P0 ;  /* 0x000000ff08087207 */ /* 0x000fe20000000000 */
[----:B------:R-:W-:Y:S01]  /*4690*/  USEL UR5, URZ, 0x1, UP0 ;  /* 0x00000001ff057887 */ /* 0x000fe20008000000 */
[----:B------:R-:W-:Y:S01]  /*46a0*/  LOP3.LUT R3, R3, R0, RZ, 0x3c, !PT ;  /* 0x0000000003037212 */ /* 0x000fe200078e3cff */
[----:B------:R-:W-:-:S04]  /*46b0*/  USEL UR24, UR4, URZ, UP0 ;  /* 0x000000ff04187287 */ /* 0x000fc80008000000 */
[----:B------:R-:W-:Y:S01]  /*46c0*/  LOP3.LUT R9, R9, UR5, RZ, 0x3c, !PT ;  /* 0x0000000509097c12 */ /* 0x000fe2000f8e3cff */
[----:B------:R-:W-:Y:S07]  /*46d0*/  @P1 BRA `(.L_x_87) ;  /* 0xfffffff800b01947 */ /* 0x000fee000383ffff */
[----:B------:R-:W1:Y:S01]  /*46e0*/  S2UR UR8, SR_CgaCtaId ;  /* 0x00000000000879c3 */ /* 0x000e620000008800 */
[----:B------:R-:W-:Y:S01]  /*46f0*/  ELECT P0, URZ, PT ;  /* 0x0000000000ff782f */ /* 0x000fe20003800000 */
[----:B------:R-:W-:Y:S01]  /*4700*/  HFMA2 R0, -RZ, RZ, 0, 5.9604644775390625e-08 ;  /* 0x00000001ff007431 */ /* 0x000fe200000001ff */
[----:B------:R-:W-:-:S05]  /*4710*/  UMOV UR4, 0x40 ;  /* 0x0000004000047882 */ /* 0x000fca0000000000 */
[----:B------:R-:W-:Y:S01]  /*4720*/  UVIRTCOUNT.DEALLOC.SMPOOL 0x80 ;  /* 0x000000800000784c */ /* 0x000fe20000000000 */
[----:B------:R-:W-:Y:S02]  /*4730*/  UISETP.NE.AND UP1, UPT, UR33, URZ, UPT ;  /* 0x000000ff2100728c */ /* 0x000fe4000bf25270 */
[----:B-1----:R-:W-:-:S09]  /*4740*/  ULEA UR8, UR8, UR4, 0x18 ;  /* 0x0000000408087291 */ /* 0x002fd2000f8ec0ff */
[----:B------:R1:W-:Y:S01]  /*4750*/  @P0 STS.U8 [UR8+0x1c], R0 ;  /* 0x00001c00ff000988 */ /* 0x0003e20008000008 */
[----:B------:R-:W-:Y:S05]  /*4760*/  BRA.U UP1, `(.L_x_88) ;  /* 0x0000000101a07547 */ /* 0x000fea000b800000 */
[----:B------:R-:W-:Y:S01]  /*4770*/  UIADD3 UR7, UPT, UPT, UR17, 0x190, URZ ;  /* 0x0000019011077890 */ /* 0x000fe2000fffe0ff */
[----:B------:R-:W-:-:S03]  /*4780*/  SHF.L.U32 R3, R9, 0x1f, RZ ;  /* 0x0000001f09037819 */ /* 0x000fc600000006ff */
[----:B------:R-:W-:-:S09]  /*4790*/  ULEA UR4, UR24, UR7, 0x3 ;  /* 0x0000000718047291 */ /* 0x000fd2000f8e18ff */
[----:B------:R-:W2:Y:S02]  /*47a0*/  SYNCS.PHASECHK.TRANS64.TRYWAIT P0, [UR4], R3 ;  /* 0x00000003ff0075a7 */ /* 0x000ea40008001104 */
[----:B--2---:R-:W-:Y:S05]  /*47b0*/  @!P0 BRA `(.L_x_89) ;  /* 0x0000006800388947 */ /* 0x004fea0003800000 */
.L_x_209:
        /* <DEDUP_REMOVED lines=9> */
.L_x_211:
        /* <DEDUP_REMOVED lines=9> */
.L_x_213:
[----:B------:R-:W-:-:S04]  /*48e0*/  UIADD3 UR4, UPT, UPT, UR4, 0x1, URZ ;  /* 0x0000000104047890 */ /* 0x000fc8000fffe0ff */
[----:B------:R-:W-:-:S04]  /*48f0*/  UISETP.NE.AND UP0, UPT, UR4, 0x4, UPT ;  /* 0x000000040400788c */ /* 0x000fc8000bf05270 */
[----:B------:R-:W-:Y:S02]  /*4900*/  USEL UR5, URZ, 0x1, UP0 ;  /* 0x00000001ff057887 */ /* 0x000fe40008000000 */
[----:B------:R-:W-:-:S04]  /*4910*/  USEL UR4, UR4, URZ, UP0 ;  /* 0x000000ff04047287 */ /* 0x000fc80008000000 */
[----:B------:R-:W-:Y:S01]  /*4920*/  ULEA UR4, UR4, UR7, 0x3 ;  /* 0x0000000704047291 */ /* 0x000fe2000f8e18ff */
[----:B-1----:R-:W-:-:S04]  /*4930*/  LOP3.LUT R3, R2, UR5, RZ, 0x3c, !PT ;  /* 0x0000000502037c12 */ /* 0x002fc8000f8e3cff */
[----:B------:R-:W-:Y:S01]  /*4940*/  SHF.L.U32 R3, R3, 0x1f, RZ ;  /* 0x0000001f03037819 */ /* 0x000fe200000006ff */
[----:B------:R-:W-:-:S04]  /*4950*/  IMAD.U32 R0, RZ, RZ, UR4 ;  /* 0x00000004ff007e24 */ /* 0x000fc8000f8e00ff */
[----:B------:R1:W2:Y:S03]  /*4960*/  SYNCS.PHASECHK.TRANS64.TRYWAIT P0, [R0+URZ], R3 ;  /* 0x00000003000075a7 */ /* 0x0002a600080011ff */
[----:B--2---:R-:W-:Y:S05]  /*4970*/  @!P0 NANOSLEEP.SYNCS 0x989680 ;  /* 0x009896800000895d */ /* 0x004fea0003900000 */
[----:B------:R-:W2:Y:S02]  /*4980*/  @!P0 SYNCS.PHASECHK.TRANS64 P0, [R0+URZ], R3 ;  /* 0x00000003000085a7 */ /* 0x000ea400080010ff */
[----:B--2---:R-:W-:Y:S05]  /*4990*/  @P0 BRA `(.L_x_92) ;  /* 0x0000000000200947 */ /* 0x004fea0003800000 */
.L_x_93:
[----:B--2---:R2:W4:Y:S02]  /*49a0*/  SYNCS.PHASECHK.TRANS64.TRYWAIT P0, [R0+URZ], R3 ;  /* 0x00000003000075a7 */ /* 0x00452400080011ff */
[----:B----4-:R-:W-:Y:S05]  /*49b0*/  @!P0 NANOSLEEP.SYNCS 0x989680 ;  /* 0x009896800000895d */ /* 0x010fea0003900000 */
[----:B------:R-:W4:Y:S02]  /*49c0*/  @!P0 SYNCS.PHASECHK.TRANS64 P0, [R0+URZ], R3 ;  /* 0x00000003000085a7 */ /* 0x000f2400080010ff */
[----:B----4-:R-:W-:Y:S05]  /*49d0*/  @!P0 BRA `(.L_x_93) ;  /* 0xfffffffc00f08947 */ /* 0x010fea000383ffff */
[----:B------:R-:W-:Y:S05]  /*49e0*/  BRA `(.L_x_92) ;  /* 0x00000000000c7947 */ /* 0x000fea0003800000 */
.L_x_88:
[----:B------:R-:W-:-:S04]  /*49f0*/  UIADD3 UR4, UPT, UPT, UR17, 0x1d0, URZ ;  /* 0x000001d011047890 */ /* 0x000fc8000fffe0ff */
[----:B------:R-:W-:-:S09]  /*4a00*/  UPRMT UR4, UR34, 0x654, UR4 ;  /* 0x0000065422047896 */ /* 0x000fd20008000004 */
[----:B------:R-:W-:Y:S03]  /*4a10*/  SYNCS.ARRIVE.TRANS64.RED.A1T0 RZ, [UR4], RZ ;  /* 0x000000ffffff79a7 */ /* 0x000fe60008100404 */
.L_x_92:
[----:B-12---:R-:W-:Y:S01]  /*4a20*/  SHF.L.U32 R3, RZ, 0x1f, RZ ;  /* 0x0000001fff037819 */ /* 0x006fe200000006ff */
[----:B------:R-:W-:Y:S01]  /*4a30*/  UIADD3 UR4, UPT, UPT, UR17, 0x1d0, URZ ;  /* 0x000001d011047890 */ /* 0x000fe2000fffe0ff */
[----:B------:R-:W-:Y:S02]  /*4a40*/  PLOP3.LUT P0, PT, PT, PT, UP1, 0x80, 0x8 ;  /* 0x000000000008781c */ /* 0x000fe40003f0f018 */
[----:B------:R-:W1:Y:S02]  /*4a50*/  SYNCS.PHASECHK.TRANS64.TRYWAIT P1, [UR17+0x1d0], R3 ;  /* 0x0001d003ff0075a7 */ /* 0x000e640008021111 */
[----:B-1----:R-:W-:Y:S09]  /*4a60*/  @!P1 BRA `(.L_x_94) ;  /* 0x0000006400d49947 */ /* 0x002ff20003800000 */
.L_x_215:
[----:B------:R-:W-:Y:S01]  /*4a70*/  @!UP1 UPRMT UR4, UR34, 0x654, UR4 ;  /* 0x0000065422049896 */ /* 0x000fe20008000004 */
[----:B------:R-:W-:Y:S01]  /*4a80*/  UMOV UR5, 0xffff ;  /* 0x0000ffff00057882 */ /* 0x000fe20000000000 */
[----:B------:R-:W-:-:S07]  /*4a90*/  UMOV UR6, 0x1 ;  /* 0x0000000100067882 */ /* 0x000fce0000000000 */
[----:B------:R-:W-:Y:S01]  /*4aa0*/  @!P0 SYNCS.ARRIVE.TRANS64.RED.A1T0 RZ, [UR4], RZ ;  /* 0x000000ffffff89a7 */ /* 0x000fe20008100404 */
[----:B------:R-:W-:Y:S01]  /*4ab0*/  NOP ;  /* 0x0000000000007918 */ /* 0x000fe20000000000 */
[----:B-1----:R-:W1:Y:S01]  /*4ac0*/  LDS R0, [UR8+0x14] ;  /* 0x00001408ff007984 */ /* 0x002e620008000800 */
[----:B------:R-:W-:-:S04]  /*4ad0*/  ULOP3.LUT UR4, UR32, 0xffff, URZ, 0xc0, !UPT ;  /* 0x0000ffff20047892 */ /* 0x000fc8000f8ec0ff */
[----:B------:R-:W-:-:S04]  /*4ae0*/  USHF.R.U32.HI UR4, URZ, 0x5, UR4 ;  /* 0x00000005ff047899 */ /* 0x000fc80008011604 */
[----:B------:R-:W-:Y:S02]  /*4af0*/  USHF.L.U32 UR5, UR5, UR4, URZ ;  /* 0x0000000405057299 */ /* 0x000fe400080006ff */
[----:B------:R-:W-:-:S04]  /*4b00*/  USHF.L.U32 UR4, UR6, UR4, URZ ;  /* 0x0000000406047299 */ /* 0x000fc800080006ff */
[----:B-1----:R-:W-:-:S04]  /*4b10*/  LOP3.LUT R0, R0, UR5, RZ, 0xc0, !PT ;  /* 0x0000000500007c12 */ /* 0x002fc8000f8ec0ff */
[----:B------:R-:W-:-:S13]  /*4b20*/  ISETP.NE.AND P0, PT, R0, UR5, PT ;  /* 0x0000000500007c0c */ /* 0x000fda000bf05270 */
[----:B------:R-:W-:Y:S05]  /*4b30*/  @P0 BRA `(.L_x_95) ;  /* 0x0000000000580947 */ /* 0x000fea0003800000 */
[----:B------:R-:W1:Y:S02]  /*4b40*/  LDS R0, [UR8+0x18] ;  /* 0x00001808ff007984 */ /* 0x000e640008000800 */
[----:B-1----:R-:W-:-:S04]  /*4b50*/  LOP3.LUT R0, R0, UR4, RZ, 0xc0, !PT ;  /* 0x0000000400007c12 */ /* 0x002fc8000f8ec0ff */
[----:B------:R-:W-:-:S13]  /*4b60*/  ISETP.NE.AND P0, PT, R0, UR4, PT ;  /* 0x0000000400007c0c */ /* 0x000fda000bf05270 */
[----:B------:R-:W-:Y:S05]  /*4b70*/  @P0 BRA `(.L_x_96) ;  /* 0x00000000003c0947 */ /* 0x000fea0003800000 */
[----:B------:R-:W1:Y:S01]  /*4b80*/  S2R R2, SR_LANEID ;  /* 0x0000000000027919 */ /* 0x000e620000000000 */
[----:B------:R-:W-:Y:S01]  /*4b90*/  ULOP3.LUT UR5, URZ, UR5, URZ, 0x33, !UPT ;  /* 0x00000005ff057292 */ /* 0x000fe2000f8e33ff */
[----:B------:R-:W-:Y:S01]  /*4ba0*/  LOP3.LUT R4, RZ, UR4, RZ, 0x33, !PT ;  /* 0x00000004ff047c12 */ /* 0x000fe2000f8e33ff */
[----:B------:R-:W-:Y:S02]  /*4bb0*/  VOTEU.ANY UR4, UPT, PT ;  /* 0x0000000000047886 */ /* 0x000fe400038e0100 */
[----:B------:R-:W-:Y:S01]  /*4bc0*/  UFLO.U32 UR4, UR4 ;  /* 0x00000004000472bd */ /* 0x000fe200080e0000 */
[----:B------:R-:W2:Y:S01]  /*4bd0*/  REDUX UR6, R4 ;  /* 0x00000000040673c4 */ /* 0x000ea20000000000 */
[----:B------:R-:W-:-:S06]  /*4be0*/  IMAD.U32 R0, RZ, RZ, UR5 ;  /* 0x00000005ff007e24 */ /* 0x000fcc000f8e00ff */
[----:B------:R4:W-:Y:S01]  /*4bf0*/  UTCATOMSWS.AND URZ, UR5 ;  /* 0x0000000500ff79e3 */ /* 0x0009e20008000000 */
[----:B------:R-:W3:Y:S01]  /*4c00*/  REDUX UR7, R0 ;  /* 0x00000000000773c4 */ /* 0x000ee20000000000 */
[----:B-1----:R-:W-:Y:S01]  /*4c10*/  ISETP.EQ.U32.AND P0, PT, R2, UR4, PT ;  /* 0x0000000402007c0c */ /* 0x002fe2000bf02070 */
[----:B--2---:R-:W-:Y:S01]  /*4c20*/  IMAD.U32 R2, RZ, RZ, UR6 ;  /* 0x00000006ff027e24 */ /* 0x004fe2000f8e00ff */
[----:B---3--:R-:W-:-:S11]  /*4c30*/  MOV R3, UR7 ;  /* 0x0000000700037c02 */ /* 0x008fd60008000f00 */
[----:B------:R4:W-:Y:S04]  /*4c40*/  @P0 ATOMS.AND RZ, [UR8+0x14], R3 ;  /* 0x00001403ffff098c */ /* 0x0009e8000a800008 */
[----:B------:R4:W-:Y:S01]  /*4c50*/  @P0 ATOMS.AND RZ, [UR8+0x18], R2 ;  /* 0x00001802ffff098c */ /* 0x0009e2000a800008 */
[----:B------:R-:W-:Y:S05]  /*4c60*/  BRA `(.L_x_97) ;  /* 0x0000000000147947 */ /* 0x000fea0003800000 */
.L_x_96:
[----:B------:R-:W-:Y:S02]  /*4c70*/  MOV R2, 0x4c90 ;  /* 0x00004c9000027802 */ /* 0x000fe40000000f00 */
[----:B---3-5:R-:W-:Y:S05]  /*4c80*/  CALL.REL.NOINC `($__internal_0_$__cuda_sm10x_tcgen05_guardrail_trap_col_being_dealloced_not_returned_by_alloc) ;  /* 0x0000006800b47944 */ /* 0x028fea0003c00000 */
[----:B------:R-:W-:Y:S05]  /*4c90*/  BRA `(.L_x_97) ;  /* 0x0000000000087947 */ /* 0x000fea0003800000 */
.L_x_95:
[----:B------:R-:W-:Y:S02]  /*4ca0*/  MOV R2, 0x4cc0 ;  /* 0x00004cc000027802 */ /* 0x000fe40000000f00 */
[----:B---3-5:R-:W-:Y:S05]  /*4cb0*/  CALL.REL.NOINC `($__internal_2_$__cuda_sm10x_tcgen05_guardrail_trap_unallocated_columns_being_dealloced) ;  /* 0x0000006800c07944 */ /* 0x028fea0003c00000 */
.L_x_97:
[----:B------:R-:W-:Y:S01]  /*4cc0*/  NOP ;  /* 0x0000000000007918 */ /* 0x000fe20000000000 */
[----:B----4-:R-:W-:Y:S05]  /*4cd0*/  EXIT ;  /* 0x000000000000794d */ /* 0x010fea0003800000 */
.L_x_68:
[----:B------:R-:W-:-:S09]  /*4ce0*/  UISETP.NE.OR UP0, UPT, UR22, 0x3, !UP4 ;  /* 0x000000031600788c */ /* 0x000fd2000e705670 */
[----:B------:R-:W-:Y:S05]  /*4cf0*/  BRA.U UP0, `(.L_x_98) ;  /* 0x0000001100c87547 */ /* 0x000fea000b800000 */
[----:B------:R-:W2:Y:S01]  /*4d00*/  S2UR UR10, SR_CgaCtaId ;  /* 0x00000000000a79c3 */ /* 0x000ea20000008800 */
[----:B------:R-:W3:Y:S01]  /*4d10*/  LDCU UR31, c[0x0][0x370] ;  /* 0x00006e00ff1f77ac */ /* 0x000ee20008000800 */
[----:B------:R-:W-:Y:S02]  /*4d20*/  HFMA2 R13, -RZ, RZ, 0, 0 ;  /* 0x00000000ff0d7431 */ /* 0x000fe400000001ff */
[----:B------:R-:W-:Y:S01]  /*4d30*/  IMAD.MOV.U32 R15, RZ, RZ, 0x1 ;  /* 0x00000001ff0f7424 */ /* 0x000fe200078e00ff */
[----:B------:R-:W-:Y:S01]  /*4d40*/  MOV R7, 0x2000 ;  /* 0x0000200000077802 */ /* 0x000fe20000000f00 */
[----:B------:R-:W3:Y:S01]  /*4d50*/  LDCU.128 UR48, c[0x0][0xb10] ;  /* 0x00016200ff3077ac */ /* 0x000ee20008000c00 */
[----:B------:R-:W-:Y:S01]  /*4d60*/  IMAD.MOV.U32 R14, RZ, RZ, RZ ;  /* 0x000000ffff0e7224 */ /* 0x000fe200078e00ff */
[----:B------:R-:W4:Y:S01]  /*4d70*/  LDC.64 R16, c[0x0][0x348] ;  /* 0x0000d200ff107b82 */ /* 0x000f220000000a00 */
[----:B------:R-:W1:Y:S01]  /*4d80*/  LDCU UR30, c[0x0][0x374] ;  /* 0x00006e80ff1e77ac */ /* 0x000e620008000800 */
[----:B------:R-:W2:Y:S06]  /*4d90*/  LDCU UR15, c[0x0][0xb0c] ;  /* 0x00016180ff0f77ac */ /* 0x000eac0008000800 */
[----:B------:R-:W4:Y:S01]  /*4da0*/  LDC.64 R2, c[0x0][0x888] ;  /* 0x00022200ff027b82 */ /* 0x000f220000000a00 */
[----:B------:R-:W4:Y:S01]  /*4db0*/  LDCU UR54, c[0x0][0xb20] ;  /* 0x00016400ff3677ac */ /* 0x000f220008000800 */
[----:B------:R-:W4:Y:S06]  /*4dc0*/  LDCU UR4, c[0x0][0xb30] ;  /* 0x00016600ff0477ac */ /* 0x000f2c0008000800 */
[----:B------:R-:W4:Y:S01]  /*4dd0*/  LDC.64 R4, c[0x0][0x890] ;  /* 0x00022400ff047b82 */ /* 0x000f220000000a00 */
[----:B------:R-:W-:Y:S01]  /*4de0*/  UMOV UR21, 0x400 ;  /* 0x0000040000157882 */ /* 0x000fe20000000000 */
[----:B---3--:R-:W-:-:S02]  /*4df0*/  UIMAD.WIDE.U32 UR6, UR31, UR48, URZ ;  /* 0x000000301f0672a5 */ /* 0x008fc4000f8e00ff */
[----:B-1----:R-:W-:Y:S02]  /*4e00*/  UIMAD.WIDE.U32 UR8, UR30, UR51, URZ ;  /* 0x000000331e0872a5 */ /* 0x002fe4000f8e00ff */
[----:B--2---:R-:W-:Y:S02]  /*4e10*/  ULEA UR21, UR10, UR21, 0x18 ;  /* 0x000000150a157291 */ /* 0x004fe4000f8ec0ff */
[----:B------:R-:W-:Y:S02]  /*4e20*/  UPLOP3.LUT UP2, UPT, UPT, UPT, UPT, 0x40, 0x4 ;  /* 0x000000000004789c */ /* 0x000fe40003f4e870 */
[----:B------:R-:W-:Y:S02]  /*4e30*/  UIADD3 UR37, UPT, UPT, UR21, 0x118, URZ ;  /* 0x0000011815257890 */ /* 0x000fe4000fffe0ff */
[----:B------:R-:W-:Y:S02]  /*4e40*/  UIADD3 UR41, UPT, UPT, UR21, 0x100, URZ ;  /* 0x0000010015297890 */ /* 0x000fe4000fffe0ff */
[----:B------:R-:W-:-:S02]  /*4e50*/  UIADD3 UR33, UPT, UPT, UR21, 0x108, URZ ;  /* 0x0000010815217890 */ /* 0x000fc4000fffe0ff */
[----:B------:R-:W-:Y:S01]  /*4e60*/  UIADD3 UR25, UPT, UPT, UR21, 0x110, URZ ;  /* 0x0000011015197890 */ /* 0x000fe2000fffe0ff */
[----:B------:R-:W-:Y:S01]  /*4e70*/  UMOV UR6, UR7 ;  /* 0x0000000700067c82 */ /* 0x000fe20008000000 */
[----:B------:R-:W-:Y:S01]  /*4e80*/  UMOV UR47, UR9 ;  /* 0x00000009002f7c82 */ /* 0x000fe20008000000 */
[----:B------:R-:W-:Y:S02]  /*4e90*/  UISETP.GE.AND UP0, UPT, UR45, 0x1, UPT ;  /* 0x000000012d00788c */ /* 0x000fe4000bf06270 */
[----:B------:R-:W-:Y:S01]  /*4ea0*/  UISETP.NE.AND UP4, UPT, UR45, 0x1, UPT ;  /* 0x000000012d00788c */ /* 0x000fe2000bf85270 */
[----:B------:R-:W1:Y:S01]  /*4eb0*/  LDCU.64 UR22, c[0x0][0xb28] ;  /* 0x00016500ff1677ac */ /* 0x000e620008000a00 */
[----:B------:R-:W-:Y:S02]  /*4ec0*/  UISETP.NE.AND UP6, UPT, UR15, 0x1, UPT ;  /* 0x000000010f00788c */ /* 0x000fe4000bfc5270 */
[----:B------:R-:W-:Y:S02]  /*4ed0*/  UISETP.NE.AND UP5, UPT, UR50, 0x1, UPT ;  /* 0x000000013200788c */ /* 0x000fe4000bfa5270 */
[----:B------:R-:W-:-:S02]  /*4ee0*/  UPRMT UR37, UR10, 0x654, UR37 ;  /* 0x000006540a257896 */ /* 0x000fc40008000025 */
[----:B------:R-:W-:Y:S02]  /*4ef0*/  USHF.R.U32.HI UR52, URZ, UR49, UR6 ;  /* 0x00000031ff347299 */ /* 0x000fe40008011606 */
[----:B------:R-:W-:Y:S02]  /*4f00*/  UPRMT UR46, UR10, 0x654, UR41 ;  /* 0x000006540a2e7896 */ /* 0x000fe40008000029 */
[----:B------:R-:W-:Y:S02]  /*4f10*/  UPRMT UR39, UR10, 0x654, UR33 ;  /* 0x000006540a277896 */ /* 0x000fe40008000021 */
[----:B------:R-:W-:Y:S02]  /*4f20*/  UPRMT UR38, UR10, 0x654, UR25 ;  /* 0x000006540a267896 */ /* 0x000fe40008000019 */
[----:B----4-:R-:W-:Y:S02]  /*4f30*/  USHF.R.U32.HI UR47, URZ, UR54, UR47 ;  /* 0x00000036ff2f7299 */ /* 0x010fe4000801162f */
[----:B------:R-:W-:-:S11]  /*4f40*/  UISETP.NE.AND UP3, UPT, UR4, 0x1, UPT ;  /* 0x000000010400788c */ /* 0x000fd6000bf65270 */
.L_x_109:
[C---:B------:R-:W-:Y:S02]  /*4f50*/  LEA R12, R14.reuse, UR21, 0x3 ;  /* 0x000000150e0c7c11 */ /* 0x040fe4000f8e18ff */
[----:B------:R-:W-:Y:S02]  /*4f60*/  SHF.L.U32 R9, R13, 0x1f, RZ ;  /* 0x0000001f0d097819 */ /* 0x000fe400000006ff */
[----:B------:R-:W-:Y:S02]  /*4f70*/  LEA R10, R14, UR21, 0x4 ;  /* 0x000000150e0a7c11 */ /* 0x000fe4000f8e20ff */
[----:B------:R-:W2:Y:S02]  /*4f80*/  SYNCS.PHASECHK.TRANS64.TRYWAIT P0, [R12+URZ+0x150], R9 ;  /* 0x000150090c0075a7 */ /* 0x000ea400080011ff */
[----:B--23--:R-:W-:Y:S05]  /*4f90*/  @!P0 BRA `(.L_x_99) ;  /* 0x0000006000a08947 */ /* 0x00cfea0003800000 */
.L_x_216:
[----:B--2---:R-:W2:Y:S01]  /*4fa0*/  LDS.128 R8, [R10+0x1e0] ;  /* 0x0001e0000a087984 */ /* 0x004ea20000000c00 */
[----:B------:R-:W-:Y:S01]  /*4fb0*/  UISETP.GE.AND UP0, UPT, UR45, 0x1, UPT ;  /* 0x000000012d00788c */ /* 0x000fe2000bf06270 */
[----:B------:R-:W-:Y:S01]  /*4fc0*/  @!PT LDS RZ, [RZ] ;  /* 0x00000000fffff984 */ /* 0x000fe20000000800 */
[----:B------:R-:W-:Y:S01]  /*4fd0*/  @!PT LDS RZ, [RZ] ;  /* 0x00000000fffff984 */ /* 0x000fe20000000800 */
[----:B------:R-:W-:Y:S01]  /*4fe0*/  @!PT LDS RZ, [RZ] ;  /* 0x00000000fffff984 */ /* 0x000fe20000000800 */
[----:B------:R-:W-:Y:S01]  /*4ff0*/  @!PT LDS RZ, [RZ] ;  /* 0x00000000fffff984 */ /* 0x000fe20000000800 */
[----:B------:R3:W-:Y:S06]  /*5000*/  MEMBAR.ALL.CTA ;  /* 0x0000000000007992 */ /* 0x0007ec0000008000 */
[----:B---3--:R-:W3:Y:S01]  /*5010*/  FENCE.VIEW.ASYNC.S ;  /* 0x00000000000073c6 */ /* 0x008ee20000000000 */
[----:B--2---:R-:W-:Y:S11]  /*5020*/  LOP3.LUT P0, RZ, R10, 0x1, RZ, 0xc0, !PT ;  /* 0x000000010aff7812 */ /* 0x004ff6000780c0ff */
[----:B------:R-:W-:Y:S02]  /*5030*/  @!UPT UIADD3 URZ, UPT, UPT, URZ, URZ, URZ ;  /* 0x000000fffffff290 */ /* 0x000fe4000fffe0ff */
[----:B---3--:R-:W-:Y:S01]  /*5040*/  VOTEU.ANY UP1, P0 ;  /* 0x0000000000ff7886 */ /* 0x008fe20000020100 */
[----:B------:R-:W-:Y:S11]  /*5050*/  PLOP3.LUT P0, PT, PT, PT, UP1, 0x80, 0x8 ;  /* 0x000000000008781c */ /* 0x000ff60003f0f018 */
[----:B------:R-:W-:Y:S02]  /*5060*/  @!UPT UIADD3 URZ, UPT, UPT, URZ, URZ, URZ ;  /* 0x000000fffffff290 */ /* 0x000fe4000fffe0ff */
[----:B------:R-:W-:Y:S02]  /*5070*/  @P0 SHF.R.U32.HI R0, RZ, 0x10, R9 ;  /* 0x00000010ff000819 */ /* 0x000fe40000011609 */
[----:B------:R-:W-:Y:S02]  /*5080*/  @P0 MOV R6, R8 ;  /* 0x0000000800060202 */ /* 0x000fe40000000f00 */
[----:B------:R-:W-:Y:S01]  /*5090*/  @P0 R2UR UR4, R0 ;  /* 0x00000000000402ca */ /* 0x000fe200000e0000 */
[----:B------:R-:W-:Y:S01]  /*50a0*/  VIADD R0, R12, 0x160 ;  /* 0x000001600c007836 */ /* 0x000fe20000000000 */
[----:B------:R-:W-:Y:S02]  /*50b0*/  @P0 LOP3.LUT R8, R9, 0xffff, RZ, 0xc0, !PT ;  /* 0x0000ffff09080812 */ /* 0x000fe400078ec0ff */
[----:B------:R-:W-:Y:S02]  /*50c0*/  @P0 R2UR UR6, R6 ;  /* 0x00000000060602ca */ /* 0x000fe400000e0000 */
[----:B------:R-:W-:Y:S02]  /*50d0*/  PRMT R0, RZ, 0x654, R0 ;  /* 0x00000654ff007816 */ /* 0x000fe40000000000 */
[----:B------:R-:W-:Y:S02]  /*50e0*/  @P0 R2UR UR5, R8 ;  /* 0x00000000080502ca */ /* 0x000fe400000e0000 */
[----:B------:R2:W-:Y:S03]  /*50f0*/  SYNCS.ARRIVE.TRANS64.RED.A1T0 RZ, [R0+URZ], RZ ;  /* 0x000000ff00ff79a7 */ /* 0x0005e600081004ff */
[----:B------:R-:W-:Y:S04]  /*5100*/  @UP1 UMOV UR29, UR4 ;  /* 0x00000004001d1c82 */ /* 0x000fe80008000000 */
[----:B------:R-:W-:Y:S04]  /*5110*/  @UP1 UMOV UR14, UR6 ;  /* 0x00000006000e1c82 */ /* 0x000fe80008000000 */
[----:B------:R-:W-:Y:S01]  /*5120*/  @UP1 UMOV UR13, UR5 ;  /* 0x00000005000d1c82 */ /* 0x000fe20008000000 */
[----:B------:R-:W-:Y:S05]  /*5130*/  BRA.U !UP0, `(.L_x_100) ;  /* 0x0000000108a47547 */ /* 0x000fea000b800000 */
[----:B------:R-:W-:Y:S02]  /*5140*/  UIMAD.WIDE.U32 UR16, UR13, UR51, URZ ;  /* 0x000000330d1072a5 */ /* 0x000fe4000f8e00ff */
[----:B------:R-:W-:Y:S02]  /*5150*/  UIMAD.WIDE.U32 UR18, UR14, UR48, URZ ;  /* 0x000000300e1272a5 */ /* 0x000fe4000f8e00ff */
[----:B------:R-:W-:Y:S02]  /*5160*/  USEL UR4, UR30, UR47, !UP5 ;  /* 0x0000002f1e047287 */ /* 0x000fe4000e800000 */
[----:B------:R-:W-:Y:S02]  /*5170*/  USEL UR7, UR31, UR52, !UP6 ;  /* 0x000000341f077287 */ /* 0x000fe4000f000000 */
[----:B-1----:R-:W-:Y:S02]  /*5180*/  UIMAD.WIDE.U32 UR8, UR4, UR22, URZ ;  /* 0x00000016040872a5 */ /* 0x002fe4000f8e00ff */
[----:B------:R-:W-:Y:S01]  /*5190*/  UIMAD.WIDE.U32 UR10, UR7, UR22, URZ ;  /* 0x00000016070a72a5 */ /* 0x000fe2000f8e00ff */
[----:B------:R-:W-:Y:S02]  /*51a0*/  UMOV UR5, UR17 ;  /* 0x0000001100057c82 */ /* 0x000fe40008000000 */
[----:B------:R-:W-:Y:S03]  /*51b0*/  USHF.R.U32.HI UR6, URZ, UR54, UR5 ;  /* 0x00000036ff067299 */ /* 0x000fe60008011605 */
[----:B------:R-:W-:Y:S01]  /*51c0*/  UMOV UR5, UR19 ;  /* 0x0000001300057c82 */ /* 0x000fe20008000000 */
[----:B------:R-:W-:Y:S02]  /*51d0*/  USEL UR6, UR13, UR6, !UP5 ;  /* 0x000000060d067287 */ /* 0x000fe4000e800000 */
[----:B------:R-:W-:Y:S03]  /*51e0*/  USHF.R.U32.HI UR12, URZ, UR49, UR5 ;  /* 0x00000031ff0c7299 */ /* 0x000fe60008011605 */
[----:B------:R-:W-:Y:S02]  /*51f0*/  UMOV UR5, UR9 ;  /* 0x0000000900057c82 */ /* 0x000fe40008000000 */
[----:B------:R-:W-:Y:S03]  /*5200*/  @UP4 USHF.R.U32.HI UR4, URZ, UR23, UR5 ;  /* 0x00000017ff044299 */ /* 0x000fe60008011605 */
[----:B------:R-:W-:Y:S01]  /*5210*/  UMOV UR5, UR11 ;  /* 0x0000000b00057c82 */ /* 0x000fe20008000000 */
[----:B------:R-:W-:Y:S02]  /*5220*/  UIMAD UR4, UR45, UR4, URZ ;  /* 0x000000042d0472a4 */ /* 0x000fe4000f8e02ff */
[----:B------:R-:W-:Y:S02]  /*5230*/  @UP4 USHF.R.U32.HI UR7, URZ, UR23, UR5 ;  /* 0x00000017ff074299 */ /* 0x000fe40008011605 */
[----:B------:R-:W-:Y:S02]  /*5240*/  UIMAD.WIDE.U32 UR10, UR6, UR22, URZ ;  /* 0x00000016060a72a5 */ /* 0x000fe4000f8e00ff */
[----:B------:R-:W-:Y:S02]  /*5250*/  USEL UR5, UR14, UR12, !UP6 ;  /* 0x0000000c0e057287 */ /* 0x000fe4000f000000 */
[----:B------:R-:W-:Y:S02]  /*5260*/  UIMAD UR8, UR45, UR7, URZ ;  /* 0x000000072d0872a4 */ /* 0x000fe4000f8e02ff */
[----:B------:R-:W-:Y:S03]  /*5270*/  UISETP.GE.AND UP0, UPT, UR6, UR4, UPT ;  /* 0x000000040600728c */ /* 0x000fe6000bf06270 */
[----:B------:R-:W-:Y:S01]  /*5280*/  UMOV UR4, UR11 ;  /* 0x0000000b00047c82 */ /* 0x000fe20008000000 */
[----:B------:R-:W-:Y:S02]  /*5290*/  UISETP.GE.OR UP0, UPT, UR5, UR8, UP0 ;  /* 0x000000080500728c */ /* 0x000fe40008706670 */
[----:B------:R-:W-:Y:S02]  /*52a0*/  USHF.R.U32.HI UR4, URZ, UR23, UR4 ;  /* 0x00000017ff047299 */ /* 0x000fe40008011604 */
[----:B------:R-:W-:Y:S02]  /*52b0*/  UIMAD.WIDE.U32 UR8, UR5, UR22, URZ ;  /* 0x00000016050872a5 */ /* 0x000fe4000f8e00ff */
[----:B------:R-:W-:Y:S04]  /*52c0*/  USEL UR10, UR6, UR4, !UP4 ;  /* 0x00000004060a7287 */ /* 0x000fe8000e000000 */
[----:B------:R-:W-:Y:S01]  /*52d0*/  UIADD3 UR11, UPT, UPT, -UR10, URZ, URZ ;  /* 0x000000ff0a0b7290 */ /* 0x000fe2000fffe1ff */
[----:B------:R-:W-:Y:S02]  /*52e0*/  @!UP0 UMOV UR4, UR9 ;  /* 0x0000000900048c82 */ /* 0x000fe40008000000 */
[----:B------:R-:W-:Y:S02]  /*52f0*/  @!UP0 USHF.R.U32.HI UR4, URZ, UR23, UR4 ;  /* 0x00000017ff048299 */ /* 0x000fe40008011604 */
[----:B------:R-:W-:Y:S02]  /*5300*/  UIMAD UR8, UR45, UR11, UR6 ;  /* 0x0000000b2d0872a4 */ /* 0x000fe4000f8e0206 */
[----:B------:R-:W-:Y:S04]  /*5310*/  @!UP0 USEL UR4, UR5, UR4, !UP4 ;  /* 0x0000000405048287 */ /* 0x000fe8000e000000 */
[----:B------:R-:W-:Y:S02]  /*5320*/  @!UP0 UIMAD UR7, UR7, UR8, UR4 ;  /* 0x00000008070782a4 */ /* 0x000fe4000f8e0204 */
[----:B------:R-:W-:Y:S02]  /*5330*/  @!UP0 UIADD3 UR9, UPT, UPT, UR10, -UR4, URZ ;  /* 0x800000040a098290 */ /* 0x000fe4000fffe0ff */
[----:B------:R-:W-:Y:S02]  /*5340*/  UIADD3 UR8, UPT, UPT, -UR6, URZ, URZ ;  /* 0x000000ff06087290 */ /* 0x000fe4000fffe1ff */
[----:B------:R-:W-:Y:S02]  /*5350*/  UIADD3 UR4, UPT, UPT, -UR5, URZ, URZ ;  /* 0x000000ff05047290 */ /* 0x000fe4000fffe1ff */
[----:B------:R-:W-:Y:S03]  /*5360*/  @!UP0 UIMAD UR6, UR9, UR45, UR5 ;  /* 0x0000002d090682a4 */ /* 0x000fe6000f8e0205 */
[----:B------:R-:W-:Y:S01]  /*5370*/  @!UP0 UMOV UR5, UR7 ;  /* 0x0000000700058c82 */ /* 0x000fe20008000000 */
[----:B------:R-:W-:Y:S02]  /*5380*/  UIMAD UR7, UR15, UR4, UR14 ;  /* 0x000000040f0772a4 */ /* 0x000fe4000f8e020e */
[----:B------:R-:W-:Y:S02]  /*5390*/  UIMAD UR4, UR50, UR8, UR13 ;  /* 0x00000008320472a4 */ /* 0x000fe4000f8e020d */
[----:B------:R-:W-:Y:S02]  /*53a0*/  UIMAD UR14, UR5, UR15, UR7 ;  /* 0x0000000f050e72a4 */ /* 0x000fe4000f8e0207 */
[----:B------:R-:W-:Y:S11]  /*53b0*/  UIMAD UR13, UR6, UR50, UR4 ;  /* 0x00000032060d72a4 */ /* 0x000ff6000f8e0204 */
[----:B------:R-:W-:Y:S01]  /*53c0*/  @!UPT UIADD3 URZ, UPT, UPT, URZ, URZ, URZ ;  /* 0x000000fffffff290 */ /* 0x000fe2000fffe0ff */
.L_x_100:
[----:B------:R-:W3:Y:S01]  /*53d0*/  @!UP3 LDCU.128 UR8, c[0x0][0xb10] ;  /* 0x00016200ff08b7ac */ /* 0x000ee20008000c00 */
[C---:B------:R-:W-:Y:S02]  /*53e0*/  ISETP.NE.U32.AND P1, PT, R4.reuse, RZ, PT ;  /* 0x000000ff0400720c */ /* 0x040fe40003f25070 */
[----:B------:R-:W-:Y:S02]  /*53f0*/  ISETP.NE.U32.AND P0, PT, R4, RZ, PT ;  /* 0x000000ff0400720c */ /* 0x000fe40003f05070 */
[C---:B------:R-:W-:Y:S02]  /*5400*/  ISETP.NE.AND.EX P1, PT, R5.reuse, RZ, PT, P1 ;  /* 0x000000ff0500720c */ /* 0x040fe40003f25310 */
[----:B------:R-:W-:Y:S01]  /*5410*/  ISETP.NE.AND.EX P0, PT, R5, RZ, PT, P0 ;  /* 0x000000ff0500720c */ /* 0x000fe20003f05300 */
[----:B------:R-:W4:Y:S01]  /*5420*/  @!UP3 LDCU UR5, c[0x0][0xb0c] ;  /* 0x00016180ff05b7ac */ /* 0x000f220008000800 */
[----:B------:R-:W-:Y:S01]  /*5430*/  SHF.L.U32 R9, R15, 0x1f, RZ ;  /* 0x0000001f0f097819 */ /* 0x000fe200000006ff */
[----:B------:R-:W-:Y:S02]  /*5440*/  USHF.L.U32 UR42, UR32, 0x8, URZ ;  /* 0x00000008202a7899 */ /* 0x000fe400080006ff */
[----:B------:R-:W-:Y:S02]  /*5450*/  USHF.L.U32 UR43, UR20, 0x6, URZ ;  /* 0x00000006142b7899 */ /* 0x000fe400080006ff */
[----:B---3--:R-:W-:Y:S07]  /*5460*/  UIMAD.WIDE.U32 UR6, UR14, UR8, URZ ;  /* 0x000000080e0672a5 */ /* 0x008fee000f8e00ff */
[----:B------:R-:W-:Y:S01]  /*5470*/  @!UP3 UMOV UR4, UR7 ;  /* 0x000000070004bc82 */ /* 0x000fe20008000000 */
[----:B----4-:R-:W-:Y:S02]  /*5480*/  @!UP3 UISETP.NE.AND UP0, UPT, UR5, 0x1, UPT ;  /* 0x000000010500b88c */ /* 0x010fe4000bf05270 */
[----:B------:R-:W-:Y:S02]  /*5490*/  @!UP3 USHF.R.U32.HI UR4, URZ, UR9, UR4 ;  /* 0x00000009ff04b299 */ /* 0x000fe40008011604 */
[----:B------:R-:W-:Y:S02]  /*54a0*/  UIMAD.WIDE.U32 UR6, UR13, UR11, URZ ;  /* 0x0000000b0d0672a5 */ /* 0x000fe4000f8e00ff */
[----:B------:R-:W-:Y:S02]  /*54b0*/  @!UP3 USEL UR8, UR14, UR4, !UP0 ;  /* 0x000000040e08b287 */ /* 0x000fe4000c000000 */
[----:B------:R-:W-:Y:S03]  /*54c0*/  @!UP3 UISETP.NE.AND UP0, UPT, UR10, 0x1, UPT ;  /* 0x000000010a00b88c */ /* 0x000fe6000bf05270 */
[----:B------:R-:W-:Y:S02]  /*54d0*/  @!UP3 UMOV UR6, UR7 ;  /* 0x000000070006bc82 */ /* 0x000fe40008000000 */
[----:B------:R-:W3:Y:S02]  /*54e0*/  @!UP3 LDCU UR4, c[0x0][0xb20] ;  /* 0x00016400ff04b7ac */ /* 0x000ee40008000800 */
[----:B---3--:R-:W-:Y:S04]  /*54f0*/  @!UP3 USHF.R.U32.HI UR6, URZ, UR4, UR6 ;  /* 0x00000004ff06b299 */ /* 0x008fe80008011606 */
[----:B------:R-:W-:Y:S04]  /*5500*/  @!UP3 USEL UR6, UR13, UR6, !UP0 ;  /* 0x000000060d06b287 */ /* 0x000fe8000c000000 */
[----:B------:R-:W-:Y:S02]  /*5510*/  @!UP3 UIADD3 UR4, UPT, UPT, -UR8, UR6, URZ ;  /* 0x000000060804b290 */ /* 0x000fe4000fffe1ff */
[----:B------:R-:W-:Y:S02]  /*5520*/  @!UP3 UIADD3 UR6, UPT, UPT, UR8, -UR6, URZ ;  /* 0x800000060806b290 */ /* 0x000fe4000fffe0ff */
[----:B------:R-:W-:Y:S02]  /*5530*/  @!UP3 UIMAD UR14, UR4, UR5, UR14 ;  /* 0x00000005040eb2a4 */ /* 0x000fe4000f8e020e */
[----:B------:R-:W-:Y:S01]  /*5540*/  @!UP3 UIMAD UR13, UR6, UR10, UR13 ;  /* 0x0000000a060db2a4 */ /* 0x000fe2000f8e020d */
[----:B------:R-:W-:Y:S11]  /*5550*/  BRA.U UP2, `(.L_x_101) ;  /* 0x0000000102107547 */ /* 0x000ff6000b800000 */
[----:B--2---:R-:W-:Y:S04]  /*5560*/  MOV R0, UR53 ;  /* 0x0000003500007c02 */ /* 0x004fe80008000f00 */
[----:B------:R-:W-:Y:S04]  /*5570*/  SHF.L.U32 R11, R0, 0x1f, RZ ;  /* 0x0000001f000b7819 */ /* 0x000fe800000006ff */
[----:B------:R-:W2:Y:S02]  /*5580*/  SYNCS.PHASECHK.TRANS64.TRYWAIT P2, [UR21+0x148], R11 ;  /* 0x0001480bff0075a7 */ /* 0x000ea40008041115 */
[----:B--2---:R-:W-:Y:S05]  /*5590*/  @!P2 BRA `(.L_x_102) ;  /* 0x0000005c0034a947 */ /* 0x004fea0003800000 */
.L_x_101:
[----:B------:R-:W-:Y:S05]  /*55a0*/  @!P1 BRA `(.L_x_103) ;  /* 0x0000000000309947 */ /* 0x000fea0003800000 */
[----:B------:R-:W-:Y:S01]  /*55b0*/  ISETP.NE.U32.AND P1, PT, R2, RZ, PT ;  /* 0x000000ff0200720c */ /* 0x000fe20003f25070 */
[----:B------:R-:W3:Y:S01]  /*55c0*/  LDCU.64 UR4, c[0x0][0x358] ;  /* 0x00006b00ff0477ac */ /* 0x000ee20008000a00 */
[----:B------:R-:W-:Y:S02]  /*55d0*/  IMAD.MOV.U32 R84, RZ, RZ, 0x1 ;  /* 0x00000001ff547424 */ /* 0x000fe400078e00ff */
[----:B------:R-:W-:Y:S11]  /*55e0*/  ISETP.NE.AND.EX P1, PT, R3, RZ, PT, P1 ;  /* 0x000000ff0300720c */ /* 0x000ff60003f25310 */
[----:B------:R-:W-:Y:S02]  /*55f0*/  @!UPT UIADD3 URZ, UPT, UPT, URZ, URZ, URZ ;  /* 0x000000fffffff290 */ /* 0x000fe4000fffe0ff */
[----:B--2---:R-:W2:Y:S01]  /*5600*/  @P1 LDC.64 R10, c[0x0][0x888] ;  /* 0x00022200ff0a1b82 */ /* 0x004ea20000000a00 */
[----:B------:R-:W-:Y:S04]  /*5610*/  @P1 IMAD R0, R4, UR36, RZ ;  /* 0x0000002404001c24 */ /* 0x000fe8000f8e02ff */
[----:B--2---:R-:W-:Y:S04]  /*5620*/  @P1 IMAD.WIDE R10, R0, 0x4, R10 ;  /* 0x00000004000a1825 */ /* 0x004fe800078e020a */
[----:B------:R-:W-:Y:S01]  /*5630*/  HFMA2 R0, -RZ, RZ, 0, 5.9604644775390625e-08 ;  /* 0x00000001ff007431 */ /* 0x000fe200000001ff */
[----:B---3-5:R3:W5:Y:S04]  /*5640*/  @P1 LDG.E R41, desc[UR4][R10.64] ;  /* 0x000000040a291981 */ /* 0x028768000c1e1900 */
[----:B------:R-:W-:Y:S01]  /*5650*/  @!P1 PRMT R84, R0, 0x7610, R84 ;  /* 0x0000761000549816 */ /* 0x000fe20000000054 */
[----:B---3--:R-:W4:Y:S06]  /*5660*/  @!P1 LDC R41, c[0x0][0x880] ;  /* 0x00022000ff299b82 */ /* 0x008f2c0000000800 */
.L_x_103:
[----:B----45:R-:W-:Y:S01]  /*5670*/  @!P0 FSETP.EQ.AND P1, PT, R41, RZ, PT ;  /* 0x000000ff2900820b */ /* 0x030fe20003f22000 */
[----:B------:R-:W-:Y:S01]  /*5680*/  @!UPT UIADD3 URZ, UPT, UPT, URZ, URZ, URZ ;  /* 0x000000fffffff290 */ /* 0x000fe2000fffe0ff */
[----:B------:R-:W-:Y:S11]  /*5690*/  @!P0 BRA `(.L_x_104) ;  /* 0x0000000000188947 */ /* 0x000ff60003800000 */
[----:B------:R-:W-:Y:S02]  /*56a0*/  LOP3.LUT P0, RZ, R84, 0xff, RZ, 0xc0, !PT ;  /* 0x000000ff54ff7812 */ /* 0x000fe4000780c0ff */
[----:B------:R-:W-:Y:S04]  /*56b0*/  ISETP.NE.U32.AND P1, PT, R2, RZ, PT ;  /* 0x000000ff0200720c */ /* 0x000fe80003f25070 */
[----:B------:R-:W-:Y:S04]  /*56c0*/  ISETP.NE.AND.EX P1, PT, R3, RZ, PT, P1 ;  /* 0x000000ff0300720c */ /* 0x000fe80003f25310 */
[----:B------:R-:W-:Y:S03]  /*56d0*/  PLOP3.LUT P1, PT, P1, PT, PT, 0x8, 0x80 ;  /* 0x000000000080781c */ /* 0x000fe60000f2e170 */
[----:B------:R-:W-:Y:S11]  /*56e0*/  @P0 FSETP.EQ.AND P1, PT, R41, RZ, PT ;  /* 0x000000ff2900020b */ /* 0x000ff60003f22000 */
[----:B------:R-:W-:Y:S02]  /*56f0*/  @!UPT UIADD3 URZ, UPT, UPT, URZ, URZ, URZ ;  /* 0x000000fffffff290 */ /* 0x000fe4000fffe0ff */
.L_x_104:
[----:B------:R-:W3:Y:S01]  /*5700*/  SYNCS.PHASECHK.TRANS64.TRYWAIT P2, [UR21+0x120], R9 ;  /* 0x00012009ff0075a7 */ /* 0x000ee20008041115 */
[----:B------:R-:W-:Y:S04]  /*5710*/  ELECT P0, URZ, PT ;  /* 0x0000000000ff782f */ /* 0x000fe80003800000 */
[----:B------:R-:W-:Y:S11]  /*5720*/  PLOP3.LUT P1, PT, P1, P0, PT, 0xf2, 0x2f ;  /* 0x00000000002f781c */ /* 0x000ff60000f21e72 */
[----:B------:R-:W-:Y:S02]  /*5730*/  @!UPT UIADD3 URZ, UPT, UPT, URZ, URZ, URZ ;  /* 0x000000fffffff290 */ /* 0x000fe4000fffe0ff */
[----:B------:R-:W-:Y:S05]  /*5740*/  @!P1 IADD3 R8, P0, PT, R16, 0x580, RZ ;  /* 0x0000058010089810 */ /* 0x000fea0007f1e0ff */
[----:B------:R-:W-:Y:S01]  /*5750*/  @!P1 IMAD.X R6, RZ, RZ, R17, P0 ;  /* 0x000000ffff069224 */ /* 0x000fe200000e0611 */
[----:B---3--:R-:W-:Y:S07]  /*5760*/  @!P2 BRA `(.L_x_105) ;  /* 0x0000005800d8a947 */ /* 0x008fee0003800000 */
.L_x_219:
[----:B------:R-:W-:Y:S01]  /*5770*/  @!P1 R2UR UR5, R8 ;  /* 0x00000000080592ca */ /* 0x000fe200000e0000 */
[----:B------:R-:W-:Y:S01]  /*5780*/  VOTEU.ALL UP0, P1 ;  /* 0x0000000000ff7886 */ /* 0x000fe20000800000 */
[----:B------:R-:W-:Y:S01]  /*5790*/  @!P1 R2UR UR4, R6 ;  /* 0x00000000060492ca */ /* 0x000fe200000e0000 */
[----:B------:R-:W-:Y:S01]  /*57a0*/  UMOV UR6, 0x0 ;  /* 0x0000000000067882 */ /* 0x000fe20000000000 */
[----:B------:R-:W-:Y:S01]  /*57b0*/  UMOV UR7, 0x10000000 ;  /* 0x1000000000077882 */ /* 0x000fe20000000000 */
[----:B------:R-:W-:Y:S01]  /*57c0*/  UMOV UR44, UR36 ;  /* 0x00000024002c7c82 */ /* 0x000fe20008000000 */
[----:B------:R-:W-:Y:S01]  /*57d0*/  @!UP0 UIADD3 UR40, UPT, UPT, UR21, 0x400, URZ ;  /* 0x0000040015288890 */ /* 0x000fe2000fffe0ff */
[----:B--2---:R-:W-:Y:S01]  /*57e0*/  @!P1 IMAD.MOV.U32 R0, RZ, RZ, 0x2000 ;  /* 0x00002000ff009424 */ /* 0x004fe200078e00ff */
[----:B------:R-:W-:Y:S01]  /*57f0*/  @!UP0 UIADD3 UR10, UPT, UPT, UR42, 0x80, URZ ;  /* 0x000000802a0a8890 */ /* 0x000fe2000fffe0ff */
[----:B------:R-:W-:Y:S01]  /*5800*/  @!P1 IADD3 R8, P0, PT, R16, 0x580, RZ ;  /* 0x0000058010089810 */ /* 0x000fe20007f1e0ff */
[----:B------:R-:W-:Y:S01]  /*5810*/  @!UP0 UIADD3 UR8, UPT, UPT, UR21, 0x1400, URZ ;  /* 0x0000140015088890 */ /* 0x000fe2000fffe0ff */
[----:B------:R-:W-:Y:S02]  /*5820*/  VOTEU.ALL UP0, P1 ;  /* 0x0000000000ff7886 */ /* 0x000fe40000800000 */
[----:B------:R-:W-:Y:S01]  /*5830*/  IMAD.U32 R10, RZ, RZ, UR5 ;  /* 0x00000005ff0a7e24 */ /* 0x000fe2000f8e00ff */
[----:B------:R-:W-:Y:S01]  /*5840*/  UMOV UR9, UR41 ;  /* 0x0000002900097c82 */ /* 0x000fe20008000000 */
[----:B------:R-:W-:Y:S01]  /*5850*/  IMAD.U32 R11, RZ, RZ, UR4 ;  /* 0x00000004ff0b7e24 */ /* 0x000fe2000f8e00ff */
[----:B------:R-:W-:Y:S01]  /*5860*/  UMOV UR11, UR43 ;  /* 0x0000002b000b7c82 */ /* 0x000fe20008000000 */
[----:B------:R-:W-:Y:S01]  /*5870*/  UMOV UR12, UR36 ;  /* 0x00000024000c7c82 */ /* 0x000fe20008000000 */
[----:B------:R-:W-:Y:S01]  /*5880*/  @!P1 R2UR UR4, R10 ;  /* 0x000000000a0492ca */ /* 0x000fe200000e0000 */
[----:B------:R-:W-:Y:S01]  /*5890*/  @!P1 IMAD.X R6, RZ, RZ, R17, P0 ;  /* 0x000000ffff069224 */ /* 0x000fe200000e0611 */
[----:B------:R-:W-:Y:S11]  /*58a0*/  @!P1 R2UR UR5, R11 ;  /* 0x000000000b0592ca */ /* 0x000ff600000e0000 */
[----:B------:R-:W-:Y:S02]  /*58b0*/  @!UPT UIADD3 URZ, UPT, UPT, URZ, URZ, URZ ;  /* 0x000000fffffff290 */ /* 0x000fe4000fffe0ff */
[----:B------:R2:W-:Y:S01]  /*58c0*/  @!UP0 UTMALDG.3D [UR40], [UR4], desc[UR6] ;  /* 0x00000628040085b4 */ /* 0x0005e20008011000 */
[----:B------:R-:W-:Y:S05]  /*58d0*/  VOTEU.ALL UP0, P1 ;  /* 0x0000000000ff7886 */ /* 0x000fea0000800000 */
[----:B------:R2:W-:Y:S01]  /*58e0*/  @!UP0 UTMALDG.3D [UR8], [UR4], desc[UR6] ;  /* 0x00000608040085b4 */ /* 0x0005e20008011000 */
[----:B------:R2:W-:Y:S01]  /*58f0*/  @!P1 SYNCS.ARRIVE.TRANS64.RED.A0TR RZ, [UR21+0x100], R0 ;  /* 0x00010000ffff99a7 */ /* 0x0005e20008300415 */
[----:B------:R-:W-:Y:S01]  /*5900*/  SYNCS.ARRIVE.TRANS64.RED.A1T0 RZ, [UR46], RZ ;  /* 0x000000ffffff79a7 */ /* 0x000fe2000810042e */
[----:B------:R-:W3:Y:S02]  /*5910*/  SYNCS.PHASECHK.TRANS64.TRYWAIT P2, [UR21+0x128], R9 ;  /* 0x00012809ff0075a7 */ /* 0x000ee40008041115 */
[----:B--23--:R-:W-:Y:S05]  /*5920*/  @!P2 BRA `(.L_x_106) ;  /* 0x000000580080a947 */ /* 0x00cfea0003800000 */
.L_x_221:
        /* <DEDUP_REMOVED lines=10> */
[----:B------:R-:W-:Y:S02]  /*59d0*/  @!UP0 UIADD3 UR10, UPT, UPT, UR42, 0xa0, URZ ;  /* 0x000000a02a0a8890 */ /* 0x000fe4000fffe0ff */
[----:B------:R-:W-:Y:S01]  /*59e0*/  @!UP0 UIADD3 UR8, UPT, UPT, UR21, 0x3400, URZ ;  /* 0x0000340015088890 */ /* 0x000fe2000fffe0ff */
[----:B------:R-:W-:Y:S01]  /*59f0*/  IMAD.U32 R10, RZ, RZ, UR5 ;  /* 0x00000005ff0a7e24 */ /* 0x000fe2000f8e00ff */
[----:B------:R-:W-:Y:S01]  /*5a00*/  VOTEU.ALL UP0, P1 ;  /* 0x0000000000ff7886 */ /* 0x000fe20000800000 */
[----:B------:R-:W-:Y:S01]  /*5a10*/  IMAD.U32 R11, RZ, RZ, UR4 ;  /* 0x00000004ff0b7e24 */ /* 0x000fe2000f8e00ff */
[----:B------:R-:W-:Y:S01]  /*5a20*/  UMOV UR9, UR33 ;  /* 0x0000002100097c82 */ /* 0x000fe20008000000 */
[----:B------:R-:W-:Y:S01]  /*5a30*/  UMOV UR11, UR43 ;  /* 0x0000002b000b7c82 */ /* 0x000fe20008000000 */
[----:B------:R-:W-:Y:S01]  /*5a40*/  @!P1 R2UR UR4, R10 ;  /* 0x000000000a0492ca */ /* 0x000fe200000e0000 */
[----:B------:R-:W-:Y:S01]  /*5a50*/  UMOV UR12, UR36 ;  /* 0x00000024000c7c82 */ /* 0x000fe20008000000 */
[----:B------:R-:W-:Y:S01]  /*5a60*/  @!P1 R2UR UR5, R11 ;  /* 0x000000000b0592ca */ /* 0x000fe200000e0000 */
[----:B------:R-:W-:Y:S11]  /*5a70*/  @!P1 IMAD.X R6, RZ, RZ, R17, P0 ;  /* 0x000000ffff069224 */ /* 0x000ff600000e0611 */
[----:B------:R-:W-:Y:S01]  /*5a80*/  @!UPT UIADD3 URZ, UPT, UPT, URZ, URZ, URZ ;  /* 0x000000fffffff290 */ /* 0x000fe2000fffe0ff */
[----:B------:R2:W-:Y:S01]  /*5a90*/  @!UP0 UTMALDG.3D [UR32], [UR4], desc[UR6] ;  /* 0x00000620040085b4 */ /* 0x0005e20008011000 */
[----:B------:R-:W-:Y:S05]  /*5aa0*/  VOTEU.ALL UP0, P1 ;  /* 0x0000000000ff7886 */ /* 0x000fea0000800000 */
[----:B------:R2:W-:Y:S01]  /*5ab0*/  @!UP0 UTMALDG.3D [UR8], [UR4], desc[UR6] ;  /* 0x00000608040085b4 */ /* 0x0005e20008011000 */
[----:B------:R2:W-:Y:S01]  /*5ac0*/  @!P1 SYNCS.ARRIVE.TRANS64.RED.A0TR RZ, [UR21+0x108], R0 ;  /* 0x00010800ffff99a7 */ /* 0x0005e20008300415 */
[----:B------:R-:W-:Y:S01]  /*5ad0*/  SYNCS.ARRIVE.TRANS64.RED.A1T0 RZ, [UR39], RZ ;  /* 0x000000ffffff79a7 */ /* 0x000fe20008100427 */
[----:B------:R-:W3:Y:S02]  /*5ae0*/  SYNCS.PHASECHK.TRANS64.TRYWAIT P2, [UR21+0x130], R9 ;  /* 0x00013009ff0075a7 */ /* 0x000ee40008041115 */
[----:B--23--:R-:W-:Y:S05]  /*5af0*/  @!P2 BRA `(.L_x_107) ;  /* 0x000000580024a947 */ /* 0x00cfea0003800000 */
.L_x_223:
        /* <DEDUP_REMOVED lines=9> */
[----:B------:R-:W-:Y:S01]  /*5b90*/  VIADD R14, R14, 0x1 ;  /* 0x000000010e0e7836 */ /* 0x000fe20000000000 */
        /* <DEDUP_REMOVED lines=10> */
[----:B------:R-:W-:Y:S11]  /*5c40*/  UMOV UR12, UR36 ;  /* 0x00000024000c7c82 */ /* 0x000ff60008000000 */
        /* <DEDUP_REMOVED lines=8> */
.L_x_225:
[----:B------:R-:W-:Y:S01]  /*5cd0*/  UPLOP3.LUT UP2, UPT, UPT, UPT, UPT, 0x80, 0x8 ;  /* 0x000000000008789c */ /* 0x000fe20003f4f070 */
[----:B------:R-:W-:Y:S01]  /*5ce0*/  @!P1 IADD3 R6, P0, PT, R16, 0x580, RZ ;  /* 0x0000058010069810 */ /* 0x000fe20007f1e0ff */
[----:B------:R-:W-:Y:S01]  /*5cf0*/  UMOV UR6, 0x0 ;  /* 0x0000000000067882 */ /* 0x000fe20000000000 */
[----:B------:R-:W-:Y:S01]  /*5d00*/  UMOV UR7, 0x10000000 ;  /* 0x1000000000077882 */ /* 0x000fe20000000000 */
[----:B------:R-:W-:Y:S01]  /*5d10*/  VOTEU.ALL UP0, P1 ;  /* 0x0000000000ff7886 */ /* 0x000fe20000800000 */
[----:B------:R-:W-:Y:S01]  /*5d20*/  @!P1 R2UR UR5, R6 ;  /* 0x00000000060592ca */ /* 0x000fe200000e0000 */
[----:B--2---:R-:W-:Y:S01]  /*5d30*/  @!P1 IMAD.X R0, RZ, RZ, R17, P0 ;  /* 0x000000ffff009224 */ /* 0x004fe200000e0611 */
[----:B------:R-:W-:Y:S01]  /*5d40*/  UMOV UR19, UR43 ;  /* 0x0000002b00137c82 */ /* 0x000fe20008000000 */
[----:B------:R-:W-:Y:S01]  /*5d50*/  UMOV UR20, UR36 ;  /* 0x0000002400147c82 */ /* 0x000fe20008000000 */
[----:B------:R-:W-:Y:S01]  /*5d60*/  @!UP0 UIADD3 UR18, UPT, UPT, UR42, 0x60, URZ ;  /* 0x000000602a128890 */ /* 0x000fe2000fffe0ff */
[----:B------:R-:W-:Y:S01]  /*5d70*/  R2UR UR26, R86 ;  /* 0x00000000561a72ca */ /* 0x000fe200000e0000 */
[----:B------:R-:W-:Y:S01]  /*5d80*/  @!UP0 UIADD3 UR16, UPT, UPT, UR21, 0x6400, URZ ;  /* 0x0000640015108890 */ /* 0x000fe2000fffe0ff */
[----:B------:R-:W-:Y:S01]  /*5d90*/  @!P1 R2UR UR4, R0 ;  /* 0x00000000000492ca */ /* 0x000fe200000e0000 */
[----:B------:R-:W-:Y:S01]  /*5da0*/  @!UP0 UIADD3 UR17, UPT, UPT, UR21, 0x118, URZ ;  /* 0x0000011815118890 */ /* 0x000fe2000fffe0ff */
[----:B------:R-:W-:Y:S01]  /*5db0*/  R2UR UR24, R87 ;  /* 0x00000000571872ca */ /* 0x000fe200000e0000 */
[----:B------:R-:W-:Y:S01]  /*5dc0*/  @!UP0 UIADD3 UR10, UPT, UPT, UR42, 0xe0, URZ ;  /* 0x000000e02a0a8890 */ /* 0x000fe2000fffe0ff */
[----:B------:R-:W-:Y:S01]  /*5dd0*/  ISETP.NE.AND P0, PT, R14, 0x2, PT ;  /* 0x000000020e00780c */ /* 0x000fe20003f05270 */
[----:B------:R-:W-:Y:S01]  /*5de0*/  @!UP0 UIADD3 UR8, UPT, UPT, UR21, 0x7400, URZ ;  /* 0x0000740015088890 */ /* 0x000fe2000fffe0ff */
[----:B------:R-:W-:Y:S01]  /*5df0*/  IMAD.U32 R8, RZ, RZ, UR5 ;  /* 0x00000005ff087e24 */ /* 0x000fe2000f8e00ff */
[----:B------:R-:W-:Y:S01]  /*5e00*/  VOTEU.ALL UP0, P1 ;  /* 0x0000000000ff7886 */ /* 0x000fe20000800000 */
[----:B------:R-:W-:Y:S01]  /*5e10*/  UMOV UR11, UR43 ;  /* 0x0000002b000b7c82 */ /* 0x000fe20008000000 */
[----:B------:R-:W-:Y:S01]  /*5e20*/  UMOV UR12, UR36 ;  /* 0x00000024000c7c82 */ /* 0x000fe20008000000 */
[----:B------:R-:W-:Y:S01]  /*5e30*/  UMOV UR9, UR17 ;  /* 0x0000001100097c82 */ /* 0x000fe20008000000 */
[----:B------:R-:W-:Y:S01]  /*5e40*/  SEL R0, RZ, 0x1, P0 ;  /* 0x00000001ff007807 */ /* 0x000fe20000000000 */
[----:B------:R-:W-:Y:S01]  /*5e50*/  UIADD3 UR32, UPT, UPT, UR13, UR26, URZ ;  /* 0x0000001a0d207290 */ /* 0x000fe2000fffe0ff */
[----:B------:R-:W-:Y:S01]  /*5e60*/  IMAD.U32 R9, RZ, RZ, UR4 ;  /* 0x00000004ff097e24 */ /* 0x000fe2000f8e00ff */
[----:B------:R-:W-:Y:S01]  /*5e70*/  @!P1 R2UR UR4, R8 ;  /* 0x00000000080492ca */ /* 0x000fe200000e0000 */
[----:B------:R-:W-:Y:S01]  /*5e80*/  UMOV UR36, UR29 ;  /* 0x0000001d00247c82 */ /* 0x000fe20008000000 */
[----:B------:R-:W-:Y:S02]  /*5e90*/  LOP3.LUT R13, R13, R0, RZ, 0x3c, !PT ;  /* 0x000000000d0d7212 */ /* 0x000fe400078e3cff */
[----:B------:R-:W-:Y:S02]  /*5ea0*/  @!P1 R2UR UR5, R9 ;  /* 0x00000000090592ca */ /* 0x000fe400000e0000 */
[----:B------:R-:W-:Y:S02]  /*5eb0*/  LOP3.LUT R15, R15, 0x1, RZ, 0x3c, !PT ;  /* 0x000000010f0f7812 */ /* 0x000fe400078e3cff */
[----:B------:R-:W-:Y:S09]  /*5ec0*/  SEL R14, R14, RZ, P0 ;  /* 0x000000ff0e0e7207 */ /* 0x000ff20000000000 */
[----:B------:R2:W-:Y:S01]  /*5ed0*/  @!UP0 UTMALDG.3D [UR16], [UR4], desc[UR6] ;  /* 0x00000610040085b4 */ /* 0x0005e20008011000 */
[----:B------:R-:W-:Y:S05]  /*5ee0*/  VOTEU.ALL UP0, P1 ;  /* 0x0000000000ff7886 */ /* 0x000fea0000800000 */
[----:B------:R3:W-:Y:S01]  /*5ef0*/  @!UP0 UTMALDG.3D [UR8], [UR4], desc[UR6] ;  /* 0x00000608040085b4 */ /* 0x0007e20008011000 */
[----:B------:R3:W-:Y:S01]  /*5f00*/  @!P1 SYNCS.ARRIVE.TRANS64.RED.A0TR RZ, [UR21+0x118], R7 ;  /* 0x00011807ffff99a7 */ /* 0x0007e20008300415 */
[----:B------:R-:W-:Y:S01]  /*5f10*/  SYNCS.ARRIVE.TRANS64.RED.A1T0 RZ, [UR37], RZ ;  /* 0x000000ffffff79a7 */ /* 0x000fe20008100425 */
[----:B--2---:R-:W-:Y:S01]  /*5f20*/  UIADD3 UR20, UPT, UPT, UR14, UR24, URZ ;  /* 0x000000180e147290 */ /* 0x004fe2000fffe0ff */
[----:B------:R-:W-:Y:S11]  /*5f30*/  BRA.U UP1, `(.L_x_109) ;  /* 0xfffffff101047547 */ /* 0x000ff6000b83ffff */
[----:B------:R-:W-:-:S04]  /*5f40*/  SHF.L.U32 R3, R15, 0x1f, RZ ;  /* 0x0000001f0f037819 */ /* 0x000fc800000006ff */
[----:B------:R-:W2:Y:S02]  /*5f50*/  SYNCS.PHASECHK.TRANS64.TRYWAIT P0, [UR21+0x120], R3 ;  /* 0x00012003ff0075a7 */ /* 0x000ea40008001115 */
[----:B--2---:R-:W-:Y:S05]  /*5f60*/  @!P0 BRA `(.L_x_110) ;  /* 0x0000005400388947 */ /* 0x004fea0003800000 */
.L_x_227:
[----:B------:R-:W4:Y:S02]  /*5f70*/  SYNCS.PHASECHK.TRANS64.TRYWAIT P0, [UR21+0x128], R3 ;  /* 0x00012803ff0075a7 */ /* 0x000f240008001115 */
[----:B----4-:R-:W-:Y:S05]  /*5f80*/  @!P0 BRA `(.L_x_111) ;  /* 0x0000005400488947 */ /* 0x010fea0003800000 */
.L_x_229:
[----:B------:R-:W4:Y:S02]  /*5f90*/  SYNCS.PHASECHK.TRANS64.TRYWAIT P0, [UR21+0x130], R3 ;  /* 0x00013003ff0075a7 */ /* 0x000f240008001115 */
[----:B----4-:R-:W-:Y:S05]  /*5fa0*/  @!P0 BRA `(.L_x_112) ;  /* 0x0000005400588947 */ /* 0x010fea0003800000 */
.L_x_231:
[----:B--2---:R-:W-:-:S07]  /*5fb0*/  MOV R0, UR21 ;  /* 0x0000001500007c02 */ /* 0x004fce0008000f00 */
.L_x_113:
[----:B--2---:R-:W-:-:S04]  /*5fc0*/  SHF.L.U32 R3, R15, 0x1f, RZ ;  /* 0x0000001f0f037819 */ /* 0x004fc800000006ff */
[----:B------:R2:W4:Y:S03]  /*5fd0*/  SYNCS.PHASECHK.TRANS64.TRYWAIT P0, [R0+URZ+0x138], R3 ;  /* 0x00013803000075a7 */ /* 0x00052600080011ff */
[----:B----4-:R-:W-:Y:S05]  /*5fe0*/  @!P0 NANOSLEEP.SYNCS 0x989680 ;  /* 0x009896800000895d */ /* 0x010fea0003900000 */
[----:B------:R-:W4:Y:S02]  /*5ff0*/  @!P0 SYNCS.PHASECHK.TRANS64 P0, [R0+URZ+0x138], R3 ;  /* 0x00013803000085a7 */ /* 0x000f2400080010ff */
[----:B-1-34-:R-:W-:Y:S05]  /*6000*/  @P0 EXIT ;  /* 0x000000000000094d */ /* 0x01afea0003800000 */
[----:B------:R-:W-:Y:S05]  /*6010*/  BRA `(.L_x_113) ;  /* 0xfffffffc00e87947 */ /* 0x000fea000383ffff */
.L_x_98:
[----:B------:R-:W-:-:S06]  /*6020*/  UISETP.GE.AND UP0, UPT, UR22, 0x4, UPT ;  /* 0x000000041600788c */ /* 0x000fcc000bf06270 */
[----:B------:R-:W-:-:S13]  /*6030*/  PLOP3.LUT P0, PT, PT, PT, UP0, 0x80, 0x8 ;  /* 0x000000000008781c */ /* 0x000fda0003f0f008 */
[----:B-1----:R-:W-:Y:S05]  /*6040*/  @!P0 EXIT ;  /* 0x000000000000894d */ /* 0x002fea0003800000 */
[----:B------:R-:W1:Y:S08]  /*6050*/  S2UR UR4, SR_CgaCtaId ;  /* 0x00000000000479c3 */ /* 0x000e700000008800 */
[----:B------:R-:W-:Y:S01]  /*6060*/  BAR.SYNC.DEFER_BLOCKING 0x6, 0xa0 ;  /* 0x0182800000007b1d */ /* 0x000fe20000010000 */
[C---:B------:R-:W-:Y:S01]  /*6070*/  IMAD.SHL.U32 R5, R98.reuse, 0x20, RZ ;  /* 0x0000002062057824 */ /* 0x040fe200078e00ff */
[C---:B------:R-:W-:Y:S01]  /*6080*/  LOP3.LUT R99, R98.reuse, 0x60, RZ, 0xc0, !PT ;  /* 0x0000006062637812 */ /* 0x040fe200078ec0ff */
[----:B------:R-:W-:Y:S01]  /*6090*/  IMAD.SHL.U32 R8, R85, 0x400, RZ ;  /* 0x0000040055087824 */ /* 0x000fe200078e00ff */
[C---:B------:R-:W-:Y:S01]  /*60a0*/  LOP3.LUT R96, R98.reuse, 0x2, RZ, 0xc0, !PT ;  /* 0x0000000262607812 */ /* 0x040fe200078ec0ff */
[----:B------:R-:W-:Y:S01]  /*60b0*/  IMAD.SHL.U32 R4, R98, 0x4, RZ ;  /* 0x0000000462047824 */ /* 0x000fe200078e00ff */
[----:B------:R-:W-:-:S02]  /*60c0*/  UMOV UR43, 0x400 ;  /* 0x00000400002b7882 */ /* 0x000fc40000000000 */
[----:B------:R-:W2:Y:S01]  /*60d0*/  LDC.64 R80, c[0x0][0x888] ;  /* 0x00022200ff507b82 */ /* 0x000ea20000000a00 */
[----:B------:R-:W-:Y:S01]  /*60e0*/  LOP3.LUT R97, R5, 0xb20, RZ, 0xc0, !PT ;  /* 0x00000b2005617812 */ /* 0x000fe200078ec0ff */
[----:B------:R-:W-:Y:S01]  /*60f0*/  IMAD.SHL.U32 R6, R85, 0x200000, RZ ;  /* 0x0020000055067824 */ /* 0x000fe200078e00ff */
[----:B------:R-:W-:Y:S01]  /*6100*/  LOP3.LUT R5, R5, 0xc0, RZ, 0xc0, !PT ;  /* 0x000000c005057812 */ /* 0x000fe200078ec0ff */
[----:B------:R-:W-:Y:S01]  /*6110*/  IMAD.U32 R37, R98, 0x10000, RZ ;  /* 0x0001000062257824 */ /* 0x000fe200078e00ff */
[----:B------:R-:W-:Y:S01]  /*6120*/  LOP3.LUT R97, R97, 0x400, R8, 0xf8, !PT ;  /* 0x0000040061617812 */ /* 0x000fe200078ef808 */
[----:B------:R-:W-:Y:S01]  /*6130*/  HFMA2 R36, -RZ, RZ, 0, 0 ;  /* 0x00000000ff247431 */ /* 0x000fe200000001ff */
[----:B------:R-:W-:Y:S01]  /*6140*/  LOP3.LUT R4, R5, 0x18, R4, 0xf8, !PT ;  /* 0x0000001805047812 */ /* 0x000fe200078ef804 */
[----:B------:R-:W3:Y:S01]  /*6150*/  LDC.64 R82, c[0x0][0x890] ;  /* 0x00022400ff527b82 */ /* 0x000ee20000000a00 */
[----:B------:R-:W-:Y:S01]  /*6160*/  LOP3.LUT R6, R6, 0x200000, RZ, 0xc0, !PT ;  /* 0x0020000006067812 */ /* 0x000fe200078ec0ff */
[----:B------:R-:W-:Y:S01]  /*6170*/  IMAD.MOV.U32 R94, RZ, RZ, 0x1 ;  /* 0x00000001ff5e7424 */ /* 0x000fe200078e00ff */
[----:B------:R-:W-:-:S02]  /*6180*/  LOP3.LUT R97, R97, R4, RZ, 0xfc, !PT ;  /* 0x0000000461617212 */ /* 0x000fc400078efcff */
[----:B------:R-:W-:Y:S02]  /*6190*/  CS2R R92, SRZ ;  /* 0x00000000005c7805 */ /* 0x000fe4000001ff00 */
[----:B------:R-:W-:Y:S01]  /*61a0*/  LOP3.LUT R98, R98, 0x4, RZ, 0xc0, !PT ;  /* 0x0000000462627812 */ /* 0x000fe200078ec0ff */
[----:B------:R-:W-:Y:S01]  /*61b0*/  IMAD.MOV.U32 R90, RZ, RZ, RZ ;  /* 0x000000ffff5a7224 */ /* 0x000fe200078e00ff */
[----:B------:R-:W-:Y:S01]  /*61c0*/  LOP3.LUT R37, R6, 0x400000, R37, 0xf8, !PT ;  /* 0x0040000006257812 */ /* 0x000fe200078ef825 */
[----:B-1----:R-:W-:Y:S01]  /*61d0*/  ULEA UR43, UR4, UR43, 0x18 ;  /* 0x0000002b042b7291 */ /* 0x002fe2000f8ec0ff */
[----:B------:R-:W1:Y:S01]  /*61e0*/  LDC.64 R78, c[0x0][0x8b0] ;  /* 0x00022c00ff4e7b82 */ /* 0x000e620000000a00 */
[----:B------:R-:W4:Y:S02]  /*61f0*/  LDCU UR59, c[0x0][0x370] ;  /* 0x00006e00ff3b77ac */ /* 0x000f240008000800 */
[----:B------:R-:W-:Y:S01]  /*6200*/  UIADD3 UR4, UPT, UPT, UR43, 0x400, URZ ;  /* 0x000004002b047890 */ /* 0x000fe2000fffe0ff */
[----:B------:R-:W1:Y:S04]  /*6210*/  LDCU.64 UR62, c[0x0][0x348] ;  /* 0x00006900ff3e77ac */ /* 0x000e680008000a00 */
[----:B------:R-:W4:Y:S01]  /*6220*/  LDS R0, [UR43+0x200] ;  /* 0x0002002bff007984 */ /* 0x000f220008000800 */
[----:B------:R-:W1:Y:S01]  /*6230*/  LDC.64 R76, c[0x0][0x8a8] ;  /* 0x00022a00ff4c7b82 */ /* 0x000e620000000a00 */
[----:B------:R-:W-:Y:S01]  /*6240*/  IMAD.U32 R88, RZ, RZ, UR4 ;  /* 0x00000004ff587e24 */ /* 0x000fe2000f8e00ff */
[----:B------:R-:W1:Y:S03]  /*6250*/  LDCU UR42, c[0x0][0xb0c] ;  /* 0x00016180ff2a77ac */ /* 0x000e660008000800 */
[----:B------:R-:W-:Y:S01]  /*6260*/  IMAD R97, R97, 0x2, R88 ;  /* 0x0000000261617824 */ /* 0x000fe200078e0258 */
[----:B------:R-:W1:Y:S03]  /*6270*/  LDCU UR39, c[0x0][0xb30] ;  /* 0x00016600ff2777ac */ /* 0x000e660008000800 */
[--C-:B------:R-:W-:Y:S01]  /*6280*/  IMAD R96, R96, -0x10, R97.reuse ;  /* 0xfffffff060607824 */ /* 0x100fe200078e0261 */
[----:B------:R-:W1:Y:S01]  /*6290*/  LDCU.64 UR56, c[0x0][0x888] ;  /* 0x00011100ff3877ac */ /* 0x000e620008000a00 */
[----:B------:R-:W-:Y:S01]  /*62a0*/  IMAD R95, R98, -0x10, R97 ;  /* 0xfffffff0625f7824 */ /* 0x000fe200078e0261 */
[----:B------:R-:W1:Y:S01]  /*62b0*/  LDCU.64 UR40, c[0x0][0xb28] ;  /* 0x00016500ff2877ac */ /* 0x000e620008000a00 */
[----:B------:R-:W1:Y:S01]  /*62c0*/  LDCU.128 UR52, c[0x0][0xb10] ;  /* 0x00016200ff3477ac */ /* 0x000e620008000c00 */
[----:B------:R-:W1:Y:S01]  /*62d0*/  LDCU UR58, c[0x0][0x374] ;  /* 0x00006e80ff3a77ac */ /* 0x000e620008000800 */
[----:B------:R-:W-:Y:S01]  /*62e0*/  UMOV UR47, URZ ;  /* 0x000000ff002f7c82 */ /* 0x000fe20008000000 */
[----:B------:R-:W-:Y:S01]  /*62f0*/  UMOV UR46, URZ ;  /* 0x000000ff002e7c82 */ /* 0x000fe20008000000 */
[----:B--234-:R-:W-:-:S07]  /*6300*/  IADD3 R37, PT, PT, R0, R37, RZ ;  /* 0x0000002500257210 */ /* 0x01cfce0007ffe0ff */
.L_x_157:
[----:B------:R-:W-:Y:S02]  /*6310*/  LEA R3, R90, UR43, 0x3 ;  /* 0x0000002b5a037c11 */ /* 0x000fe4000f8e18ff */
[----:B------:R-:W-:Y:S02]  /*6320*/  SHF.L.U32 R0, R92, 0x1f, RZ ;  /* 0x0000001f5c007819 */ /* 0x000fe400000006ff */
[----:B------:R-:W-:Y:S02]  /*6330*/  LEA R5, R90, UR43, 0x4 ;  /* 0x0000002b5a057c11 */ /* 0x000fe4000f8e20ff */
[----:B--2---:R-:W2:Y:S02]  /*6340*/  SYNCS.PHASECHK.TRANS64.TRYWAIT P0, [R3+URZ+0x150], R0 ;  /* 0x00015000030075a7 */ /* 0x004ea400080011ff */
[----:B-12---:R-:W-:Y:S05]  /*6350*/  @!P0 BRA `(.L_x_114) ;  /* 0x0000005000848947 */ /* 0x006fea0003800000 */
.L_x_232:
[----:B------:R-:W3:Y:S01]  /*6360*/  LDS.128 R4, [R5+0x1e0] ;  /* 0x0001e00005047984 */ /* 0x000ee20000000c00 */
[----:B------:R-:W-:Y:S01]  /*6370*/  UISETP.GE.AND UP0, UPT, UR45, 0x1, UPT ;  /* 0x000000012d00788c */ /* 0x000fe2000bf06270 */
[----:B------:R-:W-:Y:S01]  /*6380*/  @!PT LDS RZ, [RZ] ;  /* 0x00000000fffff984 */ /* 0x000fe20000000800 */
[----:B------:R-:W-:Y:S01]  /*6390*/  @!PT LDS RZ, [RZ] ;  /* 0x00000000fffff984 */ /* 0x000fe20000000800 */
[----:B------:R-:W-:Y:S01]  /*63a0*/  @!PT LDS RZ, [RZ] ;  /* 0x00000000fffff984 */ /* 0x000fe20000000800 */
[----:B------:R-:W-:Y:S01]  /*63b0*/  @!PT LDS RZ, [RZ] ;  /* 0x00000000fffff984 */ /* 0x000fe20000000800 */
[----:B------:R4:W-:Y:S06]  /*63c0*/  MEMBAR.ALL.CTA ;  /* 0x0000000000007992 */ /* 0x0009ec0000008000 */
[----:B----4-:R-:W4:Y:S01]  /*63d0*/  FENCE.VIEW.ASYNC.S ;  /* 0x00000000000073c6 */ /* 0x010f220000000000 */
[----:B---3--:R-:W-:Y:S11]  /*63e0*/  LOP3.LUT P0, RZ, R6, 0x1, RZ, 0xc0, !PT ;  /* 0x0000000106ff7812 */ /* 0x008ff6000780c0ff */
[----:B------:R-:W-:Y:S02]  /*63f0*/  @!UPT UIADD3 URZ, UPT, UPT, URZ, URZ, URZ ;  /* 0x000000fffffff290 */ /* 0x000fe4000fffe0ff */
[----:B----4-:R-:W-:Y:S01]  /*6400*/  VOTEU.ANY UP1, P0 ;  /* 0x0000000000ff7886 */ /* 0x010fe20000020100 */
[----:B------:R-:W-:Y:S01]  /*6410*/  PLOP3.LUT P0, PT, PT, PT, UP1, 0x80, 0x8 ;  /* 0x000000000008781c */ /* 0x000fe20003f0f018 */
[----:B------:R-:W-:Y:S11]  /*6420*/  UP2UR UR61, UPR, URZ, 0x2 ;  /* 0x00000002ff3d7883 */ /* 0x000ff60008000000 */
[----:B------:R-:W-:Y:S01]  /*6430*/  @!UPT UIADD3 URZ, UPT, UPT, URZ, URZ, URZ ;  /* 0x000000fffffff290 */ /* 0x000fe2000fffe0ff */
[----:B--2---:R-:W-:Y:S02]  /*6440*/  @P0 SHF.R.U32.HI R0, RZ, 0x10, R5 ;  /* 0x00000010ff000819 */ /* 0x004fe40000011605 */
        /* <DEDUP_REMOVED lines=12> */
[----:B------:R-:W3:Y:S01]  /*6510*/  LDCU UR12, c[0x0][0xb20] ;  /* 0x00016400ff0c77ac */ /* 0x000ee20008000800 */
[----:B-1----:R-:W-:Y:S02]  /*6520*/  UIMAD.WIDE.U32 UR4, UR58, UR55, URZ ;  /* 0x000000373a0472a5 */ /* 0x002fe4000f8e00ff */
[----:B------:R-:W-:Y:S02]  /*6530*/  UIMAD.WIDE.U32 UR6, UR59, UR52, URZ ;  /* 0x000000343b0672a5 */ /* 0x000fe4000f8e00ff */
[----:B------:R-:W-:Y:S02]  /*6540*/  UISETP.NE.AND UP0, UPT, UR54, 0x1, UPT ;  /* 0x000000013600788c */ /* 0x000fe4000bf05270 */
[----:B------:R-:W-:Y:S02]  /*6550*/  UIMAD.WIDE.U32 UR8, UR37, UR55, URZ ;  /* 0x00000037250872a5 */ /* 0x000fe4000f8e00ff */
[----:B------:R-:W-:Y:S02]  /*6560*/  UIMAD.WIDE.U32 UR10, UR38, UR52, URZ ;  /* 0x00000034260a72a5 */ /* 0x000fe4000f8e00ff */
[----:B------:R-:W-:Y:S02]  /*6570*/  UISETP.NE.AND UP1, UPT, UR42, 0x1, UPT ;  /* 0x000000012a00788c */ /* 0x000fe4000bf25270 */
[----:B------:R-:W-:Y:S01]  /*6580*/  UISETP.NE.AND UP2, UPT, UR45, 0x1, UPT ;  /* 0x000000012d00788c */ /* 0x000fe2000bf45270 */
[----:B------:R-:W-:Y:S02]  /*6590*/  UMOV UR4, UR5 ;  /* 0x0000000500047c82 */ /* 0x000fe40008000000 */
[----:B---3--:R-:W-:Y:S03]  /*65a0*/  USHF.R.U32.HI UR5, URZ, UR12, UR4 ;  /* 0x0000000cff057299 */ /* 0x008fe60008011604 */
[----:B------:R-:W-:Y:S02]  /*65b0*/  UMOV UR4, UR7 ;  /* 0x0000000700047c82 */ /* 0x000fe40008000000 */
[----:B------:R-:W-:Y:S02]  /*65c0*/  USHF.R.U32.HI UR7, URZ, UR53, UR4 ;  /* 0x00000035ff077299 */ /* 0x000fe40008011604 */
[----:B------:R-:W-:Y:S02]  /*65d0*/  USEL UR4, UR58, UR5, !UP0 ;  /* 0x000000053a047287 */ /* 0x000fe4000c000000 */
[----:B------:R-:W-:Y:S01]  /*65e0*/  USEL UR7, UR59, UR7, !UP1 ;  /* 0x000000073b077287 */ /* 0x000fe2000c800000 */
[----:B------:R-:W-:Y:S01]  /*65f0*/  UMOV UR5, UR9 ;  /* 0x0000000900057c82 */ /* 0x000fe20008000000 */
[----:B------:R-:W-:Y:S02]  /*6600*/  UIMAD.WIDE.U32 UR8, UR4, UR40, URZ ;  /* 0x00000028040872a5 */ /* 0x000fe4000f8e00ff */
[----:B------:R-:W-:Y:S03]  /*6610*/  USHF.R.U32.HI UR6, URZ, UR12, UR5 ;  /* 0x0000000cff067299 */ /* 0x000fe60008011605 */
[----:B------:R-:W-:Y:S01]  /*6620*/  UMOV UR5, UR11 ;  /* 0x0000000b00057c82 */ /* 0x000fe20008000000 */
[----:B------:R-:W-:Y:S02]  /*6630*/  UIMAD.WIDE.U32 UR10, UR7, UR40, URZ ;  /* 0x00000028070a72a5 */ /* 0x000fe4000f8e00ff */
[----:B------:R-:W-:Y:S02]  /*6640*/  USHF.R.U32.HI UR12, URZ, UR53, UR5 ;  /* 0x00000035ff0c7299 */ /* 0x000fe40008011605 */
[----:B------:R-:W-:Y:S01]  /*6650*/  USEL UR6, UR37, UR6, !UP0 ;  /* 0x0000000625067287 */ /* 0x000fe2000c000000 */
[----:B------:R-:W-:Y:S02]  /*6660*/  UMOV UR5, UR9 ;  /* 0x0000000900057c82 */ /* 0x000fe40008000000 */
[----:B------:R-:W-:Y:S01]  /*6670*/  UMOV UR10, UR11 ;  /* 0x0000000b000a7c82 */ /* 0x000fe20008000000 */
[----:B------:R-:W-:Y:S02]  /*6680*/  @UP2 USHF.R.U32.HI UR4, URZ, UR41, UR5 ;  /* 0x00000029ff042299 */ /* 0x000fe40008011605 */
[----:B------:R-:W-:Y:S02]  /*6690*/  @UP2 USHF.R.U32.HI UR7, URZ, UR41, UR10 ;  /* 0x00000029ff072299 */ /* 0x000fe4000801160a */
[----:B------:R-:W-:Y:S02]  /*66a0*/  UIMAD UR4, UR45, UR4, URZ ;  /* 0x000000042d0472a4 */ /* 0x000fe4000f8e02ff */
        /* <DEDUP_REMOVED lines=8> */
[----:B------:R-:W-:Y:S02]  /*6730*/  USEL UR11, UR6, UR4, !UP2 ;  /* 0x00000004060b7287 */ /* 0x000fe4000d000000 */
[----:B------:R-:W-:Y:S02]  /*6740*/  UIADD3 UR8, UPT, UPT, -UR5, URZ, URZ ;  /* 0x000000ff05087290 */ /* 0x000fe4000fffe1ff */
[----:B------:R-:W-:Y:S01]  /*6750*/  UIADD3 UR10, UPT, UPT, -UR11, URZ, URZ ;  /* 0x000000ff0b0a7290 */ /* 0x000fe2000fffe1ff */
[----:B------:R-:W-:Y:S01]  /*6760*/  @!UP0 UMOV UR4, UR9 ;  /* 0x0000000900048c82 */ /* 0x000fe20008000000 */
[----:B------:R-:W-:Y:S02]  /*6770*/  UIADD3 UR9, UPT, UPT, -UR6, URZ, URZ ;  /* 0x000000ff06097290 */ /* 0x000fe4000fffe1ff */
[----:B------:R-:W-:Y:S02]  /*6780*/  @!UP0 USHF.R.U32.HI UR4, URZ, UR41, UR4 ;  /* 0x00000029ff048299 */ /* 0x000fe40008011604 */
[----:B------:R-:W-:Y:S02]  /*6790*/  UIMAD UR10, UR45, UR10, UR6 ;  /* 0x0000000a2d0a72a4 */ /* 0x000fe4000f8e0206 */
[----:B------:R-:W-:Y:S04]  /*67a0*/  @!UP0 USEL UR4, UR5, UR4, !UP2 ;  /* 0x0000000405048287 */ /* 0x000fe8000d000000 */
[----:B------:R-:W-:Y:S02]  /*67b0*/  @!UP0 UIMAD UR10, UR7, UR10, UR4 ;  /* 0x0000000a070a82a4 */ /* 0x000fe4000f8e0204 */
[----:B------:R-:W-:Y:S02]  /*67c0*/  @!UP0 UIADD3 UR11, UPT, UPT, UR11, -UR4, URZ ;  /* 0x800000040b0b8290 */ /* 0x000fe4000fffe0ff */
[----:B------:R-:W-:Y:S02]  /*67d0*/  UIMAD UR7, UR42, UR8, UR38 ;  /* 0x000000082a0772a4 */ /* 0x000fe4000f8e0226 */
[----:B------:R-:W-:Y:S02]  /*67e0*/  @!UP0 UIMAD UR6, UR11, UR45, UR5 ;  /* 0x0000002d0b0682a4 */ /* 0x000fe4000f8e0205 */
[----:B------:R-:W-:Y:S01]  /*67f0*/  UIMAD UR4, UR54, UR9, UR37 ;  /* 0x00000009360472a4 */ /* 0x000fe2000f8e0225 */
[----:B------:R-:W-:Y:S02]  /*6800*/  @!UP0 UMOV UR5, UR10 ;  /* 0x0000000a00058c82 */ /* 0x000fe40008000000 */
[----:B------:R-:W-:Y:S02]  /*6810*/  UIMAD UR38, UR5, UR42, UR7 ;  /* 0x0000002a052672a4 */ /* 0x000fe4000f8e0207 */
[----:B------:R-:W-:Y:S11]  /*6820*/  UIMAD UR37, UR6, UR54, UR4 ;  /* 0x00000036062572a4 */ /* 0x000ff6000f8e0204 */
[----:B------:R-:W-:Y:S01]  /*6830*/  @!UPT UIADD3 URZ, UPT, UPT, URZ, URZ, URZ ;  /* 0x000000fffffff290 */ /* 0x000fe2000fffe0ff */
.L_x_115:
[----:B-1----:R-:W-:Y:S01]  /*6840*/  UISETP.NE.AND UP0, UPT, UR39, 0x1, UPT ;  /* 0x000000012700788c */ /* 0x002fe2000bf05270 */
[----:B------:R-:W-:Y:S01]  /*6850*/  LOP3.LUT P0, RZ, R88, 0x1b0, RZ, 0xc0, !PT ;  /* 0x000001b058ff7812 */ /* 0x000fe2000780c0ff */
[----:B------:R-:W-:Y:S01]  /*6860*/  USHF.L.U32 UR50, UR20, 0x6, URZ ;  /* 0x0000000614327899 */ /* 0x000fe200080006ff */
[----:B------:R-:W-:Y:S01]  /*6870*/  BSSY.RECONVERGENT B6, `(.L_x_116) ;  /* 0x0000034000067945 */ /* 0x000fe20003800200 */
[----:B------:R-:W-:Y:S01]  /*6880*/  USHF.L.U32 UR49, UR32, 0x8, URZ ;  /* 0x0000000820317899 */ /* 0x000fe200080006ff */
[----:B------:R-:W-:Y:S06]  /*6890*/  IADD3 R90, PT, PT, R90, 0x1, RZ ;  /* 0x000000015a5a7810 */ /* 0x000fec0007ffe0ff */
[----:B------:R-:W1:Y:S01]  /*68a0*/  @!UP0 LDCU.128 UR12, c[0x0][0xb10] ;  /* 0x00016200ff0c87ac */ /* 0x000e620008000c00 */
[----:B------:R-:W3:Y:S01]  /*68b0*/  @!UP0 LDCU UR5, c[0x0][0xb0c] ;  /* 0x00016180ff0587ac */ /* 0x000ee20008000800 */
[----:B------:R-:W4:Y:S01]  /*68c0*/  @!UP0 LDCU UR10, c[0x0][0xb20] ;  /* 0x00016400ff0a87ac */ /* 0x000f220008000800 */
[----:B-1----:R-:W-:Y:S02]  /*68d0*/  UIMAD.WIDE.U32 UR8, UR38, UR12, URZ ;  /* 0x0000000c260872a5 */ /* 0x002fe4000f8e00ff */
[----:B------:R-:W-:Y:S02]  /*68e0*/  UIMAD.WIDE.U32 UR6, UR37, UR15, URZ ;  /* 0x0000000f250672a5 */ /* 0x000fe4000f8e00ff */
[----:B------:R-:W-:Y:S03]  /*68f0*/  @!UP0 UISETP.NE.AND UP1, UPT, UR14, 0x1, UPT ;  /* 0x000000010e00888c */ /* 0x000fe6000bf25270 */
[----:B------:R-:W-:Y:S01]  /*6900*/  @!UP0 UMOV UR4, UR9 ;  /* 0x0000000900048c82 */ /* 0x000fe20008000000 */
[----:B---3--:R-:W-:Y:S02]  /*6910*/  @!UP0 UISETP.NE.AND UP2, UPT, UR5, 0x1, UPT ;  /* 0x000000010500888c */ /* 0x008fe4000bf45270 */
[----:B------:R-:W-:Y:S01]  /*6920*/  @!UP0 USHF.R.U32.HI UR4, URZ, UR13, UR4 ;  /* 0x0000000dff048299 */ /* 0x000fe20008011604 */
[----:B------:R-:W-:Y:S02]  /*6930*/  @!UP0 UMOV UR6, UR7 ;  /* 0x0000000700068c82 */ /* 0x000fe40008000000 */
[----:B----4-:R-:W-:Y:S02]  /*6940*/  @!UP0 USHF.R.U32.HI UR6, URZ, UR10, UR6 ;  /* 0x0000000aff068299 */ /* 0x010fe40008011606 */
[----:B------:R-:W-:Y:S02]  /*6950*/  @!UP0 USEL UR7, UR38, UR4, !UP2 ;  /* 0x0000000426078287 */ /* 0x000fe4000d000000 */
[----:B------:R-:W-:Y:S04]  /*6960*/  @!UP0 USEL UR6, UR37, UR6, !UP1 ;  /* 0x0000000625068287 */ /* 0x000fe8000c800000 */
[----:B------:R-:W-:Y:S02]  /*6970*/  @!UP0 UIADD3 UR4, UPT, UPT, -UR7, UR6, URZ ;  /* 0x0000000607048290 */ /* 0x000fe4000fffe1ff */
[----:B------:R-:W-:Y:S02]  /*6980*/  @!UP0 UIADD3 UR6, UPT, UPT, UR7, -UR6, URZ ;  /* 0x8000000607068290 */ /* 0x000fe4000fffe0ff */
[----:B------:R-:W-:Y:S02]  /*6990*/  @!UP0 UIMAD UR38, UR4, UR5, UR38 ;  /* 0x00000005042682a4 */ /* 0x000fe4000f8e0226 */
[----:B------:R-:W-:Y:S01]  /*69a0*/  @!UP0 UIMAD UR37, UR6, UR14, UR37 ;  /* 0x0000000e062582a4 */ /* 0x000fe2000f8e0225 */
[----:B------:R-:W-:Y:S11]  /*69b0*/  @!P0 BRA `(.L_x_117) ;  /* 0x00000000007c8947 */ /* 0x000ff60003800000 */
[----:B------:R-:W1:Y:S01]  /*69c0*/  LDCU.64 UR8, c[0x4][0x80] ;  /* 0x01001000ff0877ac */ /* 0x000e620008000a00 */
[----:B------:R-:W-:Y:S01]  /*69d0*/  MOV R2, 0x0 ;  /* 0x0000000000027802 */ /* 0x000fe20000000f00 */
[----:B------:R-:W-:Y:S02]  /*69e0*/  HFMA2 R12, -RZ, RZ, 0, 5.9604644775390625e-08 ;  /* 0x00000001ff0c7431 */ /* 0x000fe400000001ff */
[----:B------:R-:W-:Y:S01]  /*69f0*/  IMAD.MOV.U32 R8, RZ, RZ, 0x70 ;  /* 0x00000070ff087424 */ /* 0x000fe200078e00ff */
[----:B------:R3:W4:Y:S01]  /*6a00*/  LDC.64 R14, c[0x4][R2] ;  /* 0x01000000020e7b82 */ /* 0x0007220000000a00 */
[----:B------:R-:W2:Y:S01]  /*6a10*/  LDCU.64 UR6, c[0x4][0x88] ;  /* 0x01001100ff0677ac */ /* 0x000ea20008000a00 */
[----:B------:R-:W-:Y:S01]  /*6a20*/  IMAD.MOV.U32 R13, RZ, RZ, RZ ;  /* 0x000000ffff0d7224 */ /* 0x000fe200078e00ff */
[----:B------:R-:W2:Y:S01]  /*6a30*/  LDCU.64 UR4, c[0x4][0x8] ;  /* 0x01000100ff0477ac */ /* 0x000ea20008000a00 */
[----:B-1----:R-:W-:Y:S01]  /*6a40*/  MOV R5, UR9 ;  /* 0x0000000900057c02 */ /* 0x002fe20008000f00 */
[----:B------:R-:W-:Y:S01]  /*6a50*/  IMAD.U32 R4, RZ, RZ, UR8 ;  /* 0x00000008ff047e24 */ /* 0x000fe2000f8e00ff */
[----:B--2---:R-:W-:Y:S01]  /*6a60*/  MOV R7, UR7 ;  /* 0x0000000700077c02 */ /* 0x004fe20008000f00 */
[----:B------:R-:W-:Y:S01]  /*6a70*/  IMAD.U32 R6, RZ, RZ, UR6 ;  /* 0x00000006ff067e24 */ /* 0x000fe2000f8e00ff */
[----:B------:R-:W-:Y:S01]  /*6a80*/  MOV R11, UR5 ;  /* 0x00000005000b7c02 */ /* 0x000fe20008000f00 */
[----:B------:R-:W-:Y:S02]  /*6a90*/  IMAD.U32 R10, RZ, RZ, UR4 ;  /* 0x00000004ff0a7e24 */ /* 0x000fe4000f8e00ff */
[----:B------:R-:W-:Y:S07]  /*6aa0*/  LEPC R20, `(.L_x_118) ;  /* 0x000000001014794e */ /* 0x000fee0000000000 */
[----:B---345:R-:W-:Y:S05]  /*6ab0*/  CALL.ABS.NOINC R14 ;  /* 0x000000000e007343 */ /* 0x038fea0003c00000 */
.L_x_118:
[----:B------:R-:W1:Y:S01]  /*6ac0*/  LDCU.64 UR8, c[0x4][0x80] ;  /* 0x01001000ff0877ac */ /* 0x000e620008000a00 */
[----:B------:R-:W2:Y:S01]  /*6ad0*/  LDC.64 R2, c[0x4][R2] ;  /* 0x0100000002027b82 */ /* 0x000ea20000000a00 */
[----:B------:R-:W-:Y:S02]  /*6ae0*/  HFMA2 R12, -RZ, RZ, 0, 5.9604644775390625e-08 ;  /* 0x00000001ff0c7431 */ /* 0x000fe400000001ff */
[----:B------:R-:W-:Y:S02]  /*6af0*/  IMAD.MOV.U32 R8, RZ, RZ, 0x70 ;  /* 0x00000070ff087424 */ /* 0x000fe400078e00ff */
[----:B------:R-:W-:Y:S01]  /*6b00*/  IMAD.MOV.U32 R13, RZ, RZ, RZ ;  /* 0x000000ffff0d7224 */ /* 0x000fe200078e00ff */
[----:B------:R-:W3:Y:S01]  /*6b10*/  LDCU.64 UR6, c[0x4][0x88] ;  /* 0x01001100ff0677ac */ /* 0x000ee20008000a00 */
[----:B------:R-:W4:Y:S01]  /*6b20*/  LDCU.64 UR4, c[0x4][0x8] ;  /* 0x01000100ff0477ac */ /* 0x000f220008000a00 */
[----:B-1----:R-:W-:Y:S02]  /*6b30*/  MOV R4, UR8 ;  /* 0x0000000800047c02 */ /* 0x002fe40008000f00 */
[----:B------:R-:W-:Y:S02]  /*6b40*/  MOV R5, UR9 ;  /* 0x0000000900057c02 */ /* 0x000fe40008000f00 */
[----:B---3--:R-:W-:Y:S01]  /*6b50*/  MOV R7, UR7 ;  /* 0x0000000700077c02 */ /* 0x008fe20008000f00 */
[----:B------:R-:W-:Y:S01]  /*6b60*/  IMAD.U32 R6, RZ, RZ, UR6 ;  /* 0x00000006ff067e24 */ /* 0x000fe2000f8e00ff */
[----:B----4-:R-:W-:Y:S01]  /*6b70*/  MOV R11, UR5 ;  /* 0x00000005000b7c02 */ /* 0x010fe20008000f00 */
[----:B------:R-:W-:Y:S02]  /*6b80*/  IMAD.U32 R10, RZ, RZ, UR4 ;  /* 0x00000004ff0a7e24 */ /* 0x000fe4000f8e00ff */
[----:B------:R-:W-:Y:S07]  /*6b90*/  LEPC R20, `(.L_x_117) ;  /* 0x000000001014794e */ /* 0x000fee0000000000 */
[----:B--2---:R-:W-:Y:S05]  /*6ba0*/  CALL.ABS.NOINC R2 ;  /* 0x0000000002007343 */ /* 0x004fea0003c00000 */
.L_x_117:
[----:B------:R-:W-:Y:S05]  /*6bb0*/  BSYNC.RECONVERGENT B6 ;  /* 0x0000000000067941 */ /* 0x000fea0003800200 */
.L_x_116:
[----:B------:R-:W-:Y:S02]  /*6bc0*/  ISETP.NE.U32.AND P0, PT, RZ, UR56, PT ;  /* 0x00000038ff007c0c */ /* 0x000fe4000bf05070 */
[C---:B------:R-:W-:Y:S02]  /*6bd0*/  ISETP.NE.U32.AND P1, PT, R82.reuse, RZ, PT ;  /* 0x000000ff5200720c */ /* 0x040fe40003f25070 */
[----:B------:R-:W-:Y:S02]  /*6be0*/  ISETP.NE.U32.AND P4, PT, R82, RZ, PT ;  /* 0x000000ff5200720c */ /* 0x000fe40003f85070 */
[----:B------:R-:W-:Y:S02]  /*6bf0*/  ISETP.NE.AND.EX P0, PT, RZ, UR57, PT, P0 ;  /* 0x00000039ff007c0c */ /* 0x000fe4000bf05300 */
[C---:B------:R-:W-:Y:S02]  /*6c00*/  ISETP.NE.AND.EX P1, PT, R83.reuse, RZ, PT, P1 ;  /* 0x000000ff5300720c */ /* 0x040fe40003f25310 */
[----:B------:R-:W-:Y:S02]  /*6c10*/  ISETP.NE.AND.EX P4, PT, R83, RZ, P0, P4 ;  /* 0x000000ff5300720c */ /* 0x000fe40000785340 */
[----:B------:R-:W-:Y:S02]  /*6c20*/  ISETP.NE.U32.AND P5, PT, R78, RZ, PT ;  /* 0x000000ff4e00720c */ /* 0x000fe40003fa5070 */
[----:B------:R-:W-:Y:S02]  /*6c30*/  ISETP.NE.U32.AND P3, PT, RZ, UR56, PT ;  /* 0x00000038ff007c0c */ /* 0x000fe4000bf65070 */
[----:B------:R-:W-:Y:S02]  /*6c40*/  PLOP3.LUT P2, PT, PT, PT, PT, 0x8, 0x80 ;  /* 0x000000000080781c */ /* 0x000fe40003f4e170 */
[----:B------:R-:W-:Y:S02]  /*6c50*/  ISETP.NE.AND.EX P5, PT, R79, RZ, PT, P5 ;  /* 0x000000ff4f00720c */ /* 0x000fe40003fa5350 */
[----:B------:R-:W-:Y:S03]  /*6c60*/  ISETP.NE.AND.EX P3, PT, RZ, UR57, PT, P3 ;  /* 0x00000039ff007c0c */ /* 0x000fe6000bf65330 */
[----:B------:R-:W-:Y:S01]  /*6c70*/  @!P4 PLOP3.LUT P2, PT, P1, PT, PT, 0x80, 0x8 ;  /* 0x000000000008c81c */ /* 0x000fe20000f4f070 */
[----:B------:R-:W-:Y:S01]  /*6c80*/  @!UPT UIADD3 URZ, UPT, UPT, URZ, URZ, URZ ;  /* 0x000000fffffff290 */ /* 0x000fe2000fffe0ff */
[----:B------:R-:W-:Y:S11]  /*6c90*/  @!P1 BRA `(.L_x_119) ;  /* 0x0000000000309947 */ /* 0x000ff60003800000 */
[----:B------:R-:W-:Y:S01]  /*6ca0*/  ISETP.NE.U32.AND P0, PT, R80, RZ, PT ;  /* 0x000000ff5000720c */ /* 0x000fe20003f05070 */
[----:B------:R-:W1:Y:S01]  /*6cb0*/  LDCU.64 UR4, c[0x0][0x358] ;  /* 0x00006b00ff0477ac */ /* 0x000e620008000a00 */
[----:B------:R-:W-:Y:S02]  /*6cc0*/  IMAD.MOV.U32 R84, RZ, RZ, 0x1 ;  /* 0x00000001ff547424 */ /* 0x000fe400078e00ff */
[----:B------:R-:W-:Y:S11]  /*6cd0*/  ISETP.NE.AND.EX P0, PT, R81, RZ, PT, P0 ;  /* 0x000000ff5100720c */ /* 0x000ff60003f05300 */
[----:B------:R-:W-:Y:S02]  /*6ce0*/  @!UPT UIADD3 URZ, UPT, UPT, URZ, URZ, URZ ;  /* 0x000000fffffff290 */ /* 0x000fe4000fffe0ff */
[----:B------:R-:W3:Y:S01]  /*6cf0*/  @P0 LDC.64 R2, c[0x0][0x888] ;  /* 0x00022200ff020b82 */ /* 0x000ee20000000a00 */
[----:B--2---:R-:W-:Y:S04]  /*6d00*/  @P0 IMAD R0, R82, UR36, RZ ;  /* 0x0000002452000c24 */ /* 0x004fe8000f8e02ff */
[----:B---3--:R-:W-:Y:S04]  /*6d10*/  @P0 IMAD.WIDE R2, R0, 0x4, R2 ;  /* 0x0000000400020825 */ /* 0x008fe800078e0202 */
[----:B------:R-:W-:Y:S01]  /*6d20*/  HFMA2 R0, -RZ, RZ, 0, 5.9604644775390625e-08 ;  /* 0x00000001ff007431 */ /* 0x000fe200000001ff */
[----:B-1---5:R1:W5:Y:S04]  /*6d30*/  @P0 LDG.E R41, desc[UR4][R2.64] ;  /* 0x0000000402290981 */ /* 0x022368000c1e1900 */
[----:B------:R-:W-:Y:S01]  /*6d40*/  @!P0 PRMT R84, R0, 0x7610, R84 ;  /* 0x0000761000548816 */ /* 0x000fe20000000054 */
[----:B-1----:R-:W3:Y:S06]  /*6d50*/  @!P0 LDC R41, c[0x0][0x880] ;  /* 0x00022000ff298b82 */ /* 0x002eec0000000800 */
.L_x_119:
[----:B------:R-:W-:Y:S05]  /*6d60*/  @!P5 BRA `(.L_x_120) ;  /* 0x000000000024d947 */ /* 0x000fea0003800000 */
[----:B------:R-:W-:Y:S01]  /*6d70*/  ISETP.NE.U32.AND P0, PT, R76, RZ, PT ;  /* 0x000000ff4c00720c */ /* 0x000fe20003f05070 */
[----:B------:R-:W1:Y:S03]  /*6d80*/  LDCU.64 UR4, c[0x0][0x358] ;  /* 0x00006b00ff0477ac */ /* 0x000e660008000a00 */
[----:B------:R-:W-:Y:S11]  /*6d90*/  ISETP.NE.AND.EX P0, PT, R77, RZ, PT, P0 ;  /* 0x000000ff4d00720c */ /* 0x000ff60003f05300 */
[----:B------:R-:W-:Y:S02]  /*6da0*/  @!UPT UIADD3 URZ, UPT, UPT, URZ, URZ, URZ ;  /* 0x000000fffffff290 */ /* 0x000fe4000fffe0ff */
[----:B------:R-:W4:Y:S01]  /*6db0*/  @P0 LDC.64 R2, c[0x0][0x8a8] ;  /* 0x00022a00ff020b82 */ /* 0x000f220000000a00 */
[----:B--2---:R-:W-:Y:S04]  /*6dc0*/  @P0 IMAD R0, R78, UR36, RZ ;  /* 0x000000244e000c24 */ /* 0x004fe8000f8e02ff */
[----:B----4-:R-:W-:Y:S05]  /*6dd0*/  @P0 IMAD.WIDE R2, R0, 0x4, R2 ;  /* 0x0000000400020825 */ /* 0x010fea00078e0202 */
[----:B-1---5:R1:W5:Y:S02]  /*6de0*/  @P0 LDG.E R38, desc[UR4][R2.64] ;  /* 0x0000000402260981 */ /* 0x022364000c1e1900 */
[----:B-1----:R-:W4:Y:S02]  /*6df0*/  @!P0 LDC R38, c[0x0][0x8a0] ;  /* 0x00022800ff268b82 */ /* 0x002f240000000800 */
.L_x_120:
[----:B---3-5:R-:W-:Y:S01]  /*6e00*/  FSETP.NEU.AND P0, PT, R41, RZ, PT ;  /* 0x000000ff2900720b */ /* 0x028fe20003f0d000 */
[----:B------:R-:W-:Y:S01]  /*6e10*/  BSSY B1, `(.L_x_121) ;  /* 0x0000038000017945 */ /* 0x000fe20003800000 */
[----:B------:R-:W-:Y:S01]  /*6e20*/  SEL R3, RZ, 0xffffffff, P3 ;  /* 0xffffffffff037807 */ /* 0x000fe20001800000 */
[----:B------:R-:W-:Y:S01]  /*6e30*/  IMAD.MOV.U32 R47, RZ, RZ, 0x1 ;  /* 0x00000001ff2f7424 */ /* 0x000fe200078e00ff */
[----:B------:R-:W-:Y:S01]  /*6e40*/  @!P4 LOP3.LUT P3, RZ, R84, 0xff, RZ, 0xc0, !PT ;  /* 0x000000ff54ffc812 */ /* 0x000fe2000786c0ff */
[----:B------:R-:W-:Y:S01]  /*6e50*/  IMAD R39, R36, 0x80, R37 ;  /* 0x0000008024277824 */ /* 0x000fe200078e0225 */
[----:B------:R-:W-:Y:S01]  /*6e60*/  @!P4 SEL R2, RZ, 0xffffffff, P0 ;  /* 0xffffffffff02c807 */ /* 0x000fe20000000000 */
[----:B------:R-:W-:Y:S01]  /*6e70*/  IMAD R91, R98, -0x10, R96 ;  /* 0xfffffff0625b7824 */ /* 0x000fe200078e0260 */
[----:B------:R-:W-:Y:S01]  /*6e80*/  LOP3.LUT R94, R94, 0x1, RZ, 0x3c, !PT ;  /* 0x000000015e5e7812 */ /* 0x000fe200078e3cff */
[----:B------:R-:W-:Y:S01]  /*6e90*/  IMAD.MOV.U32 R46, RZ, RZ, RZ ;  /* 0x000000ffff2e7224 */ /* 0x000fe200078e00ff */
[----:B------:R-:W-:Y:S02]  /*6ea0*/  @P2 SEL R2, R3, R2, !P3 ;  /* 0x0000000203022207 */ /* 0x000fe40005800000 */
[----:B------:R-:W-:Y:S02]  /*6eb0*/  CS2R R74, SRZ ;  /* 0x00000000004a7805 */ /* 0x000fe4000001ff00 */
[----:B------:R-:W-:Y:S02]  /*6ec0*/  LEA R101, R36, UR43, 0x3 ;  /* 0x0000002b24657c11 */ /* 0x000fe4000f8e18ff */
[----:B------:R-:W-:Y:S02]  /*6ed0*/  CS2R R72, SRZ ;  /* 0x0000000000487805 */ /* 0x000fe4000001ff00 */
[----:B------:R-:W-:Y:S02]  /*6ee0*/  @!P4 LOP3.LUT R2, R2, 0x1, RZ, 0xc0, !PT ;  /* 0x000000010202c812 */ /* 0x000fe400078ec0ff */
[----:B------:R-:W-:Y:S02]  /*6ef0*/  CS2R R66, SRZ ;  /* 0x0000000000427805 */ /* 0x000fe4000001ff00 */
[----:B--2---:R-:W-:Y:S02]  /*6f00*/  SHF.L.U32 R0, R93, 0x1f, RZ ;  /* 0x0000001f5d007819 */ /* 0x004fe400000006ff */
[----:B------:R-:W-:Y:S02]  /*6f10*/  CS2R R64, SRZ ;  /* 0x0000000000407805 */ /* 0x000fe4000001ff00 */
[----:B------:R-:W-:Y:S02]  /*6f20*/  ISETP.NE.U32.OR P5, PT, R2, 0x1, P4 ;  /* 0x000000010200780c */ /* 0x000fe400027a5470 */
[----:B------:R-:W-:Y:S02]  /*6f30*/  CS2R R58, SRZ ;  /* 0x00000000003a7805 */ /* 0x000fe4000001ff00 */
[----:B------:R-:W-:Y:S02]  /*6f40*/  LOP3.LUT P4, R89, R84, 0xff, RZ, 0xc0, !PT ;  /* 0x000000ff54597812 */ /* 0x000fe4000788c0ff */
[----:B------:R-:W-:Y:S02]  /*6f50*/  CS2R R56, SRZ ;  /* 0x0000000000387805 */ /* 0x000fe4000001ff00 */
[----:B------:R-:W-:Y:S02]  /*6f60*/  SEL R2, RZ, 0xffffffff, P0 ;  /* 0xffffffffff027807 */ /* 0x000fe40000000000 */
[----:B------:R-:W-:Y:S02]  /*6f70*/  CS2R R50, SRZ ;  /* 0x0000000000327805 */ /* 0x000fe4000001ff00 */
[----:B------:R-:W-:Y:S02]  /*6f80*/  P2R R100, PR, RZ, 0x20 ;  /* 0x00000020ff647803 */ /* 0x000fe40000000000 */
[----:B------:R-:W-:Y:S02]  /*6f90*/  CS2R R48, SRZ ;  /* 0x0000000000307805 */ /* 0x000fe4000001ff00 */
[----:B------:R-:W-:Y:S04]  /*6fa0*/  @P1 SEL R2, R3, R2, !P4 ;  /* 0x0000000203021207 */ /* 0x000fe80006000000 */
[----:B------:R-:W-:Y:S02]  /*6fb0*/  LOP3.LUT R2, R2, 0x1, RZ, 0xc0, !PT ;  /* 0x0000000102027812 */ /* 0x000fe400078ec0ff */
[----:B------:R-:W-:Y:S02]  /*6fc0*/  @P5 SHF.L.U32 R4, R94, 0x1f, RZ ;  /* 0x0000001f5e045819 */ /* 0x000fe400000006ff */
[----:B------:R-:W-:Y:S02]  /*6fd0*/  ISETP.NE.U32.AND P0, PT, R2, 0x1, PT ;  /* 0x000000010200780c */ /* 0x000fe40003f05070 */
[----:B------:R-:W1:Y:S02]  /*6fe0*/  @P5 SYNCS.PHASECHK.TRANS64.TRYWAIT P3, [UR43+0x100], R4 ;  /* 0x00010004ff0055a7 */ /* 0x000e64000806112b */
[----:B------:R-:W-:Y:S01]  /*6ff0*/  P2R R60, PR, RZ, 0x1 ;  /* 0x00000001ff3c7803 */ /* 0x000fe20000000000 */
[----:B------:R2:W3:Y:S01]  /*7000*/  SYNCS.PHASECHK.TRANS64.TRYWAIT P2, [R101+URZ+0x170], R0 ;  /* 0x00017000650075a7 */ /* 0x0004e200080411ff */
[----:B-1----:R-:W-:Y:S01]  /*7010*/  @P5 SEL R47, RZ, 0x1, !P3 ;  /* 0x00000001ff2f5807 */ /* 0x002fe20005800000 */
[----:B--2---:R-:W-:Y:S06]  /*7020*/  @!P5 BRA `(.L_x_122) ;  /* 0x000000000058d947 */ /* 0x004fec0003800000 */
[----:B------:R-:W-:Y:S01]  /*7030*/  IMAD.MOV.U32 R75, RZ, RZ, RZ ;  /* 0x000000ffff4b7224 */ /* 0x000fe200078e00ff */
[----:B------:R-:W-:Y:S01]  /*7040*/  ISETP.NE.AND P0, PT, R47, RZ, PT ;  /* 0x000000ff2f00720c */ /* 0x000fe20003f05270 */
[----:B------:R-:W-:Y:S01]  /*7050*/  BSSY B0, `(.L_x_123) ;  /* 0x000000c000007945 */ /* 0x000fe20003800000 */
[----:B------:R-:W-:Y:S02]  /*7060*/  CS2R R50, SRZ ;  /* 0x0000000000327805 */ /* 0x000fe4000001ff00 */
[----:B------:R-:W-:Y:S02]  /*7070*/  CS2R R48, SRZ ;  /* 0x0000000000307805 */ /* 0x000fe4000001ff00 */
[----:B------:R-:W-:Y:S02]  /*7080*/  CS2R R58, SRZ ;  /* 0x00000000003a7805 */ /* 0x000fe4000001ff00 */
[----:B------:R-:W-:Y:S02]  /*7090*/  CS2R R56, SRZ ;  /* 0x0000000000387805 */ /* 0x000fe4000001ff00 */
[----:B------:R-:W-:Y:S02]  /*70a0*/  CS2R R66, SRZ ;  /* 0x0000000000427805 */ /* 0x000fe4000001ff00 */
[----:B------:R-:W-:Y:S02]  /*70b0*/  CS2R R64, SRZ ;  /* 0x0000000000407805 */ /* 0x000fe4000001ff00 */
[----:B------:R-:W-:Y:S01]  /*70c0*/  CS2R R72, SRZ ;  /* 0x0000000000487805 */ /* 0x000fe2000001ff00 */
[----:B------:R-:W-:Y:S06]  /*70d0*/  @P0 BRA `(.L_x_124) ;  /* 0x00000000000c0947 */ /* 0x000fec0003800000 */
[----:B------:R-:W-:Y:S04]  /*70e0*/  SHF.L.U32 R3, R94, 0x1f, RZ ;  /* 0x0000001f5e037819 */ /* 0x000fe800000006ff */
[----:B------:R-:W1:Y:S02]  /*70f0*/  SYNCS.PHASECHK.TRANS64.TRYWAIT P0, [UR43+0x100], R3 ;  /* 0x00010003ff0075a7 */ /* 0x000e64000800112b */
[----:B-1----:R-:W-:Y:S05]  /*7100*/  @!P0 BRA `(.L_x_125) ;  /* 0x00000044002c8947 */ /* 0x002fea0003800000 */
.L_x_124:
[----:B------:R-:W-:Y:S05]  /*7110*/  BSYNC B0 ;  /* 0x0000000000007941 */ /* 0x000fea0003800000 */
.L_x_123:
[----:B------:R-:W-:Y:S01]  /*7120*/  ISETP.NE.AND P0, PT, R60, RZ, PT ;  /* 0x000000ff3c00720c */ /* 0x000fe20003f05270 */
[----:B------:R-:W-:Y:S11]  /*7130*/  HFMA2 R46, -RZ, RZ, 0, 5.9604644775390625e-08 ;  /* 0x00000001ff2e7431 */ /* 0x000ff600000001ff */
[----:B------:R-:W-:Y:S01]  /*7140*/  @!UPT UIADD3 URZ, UPT, UPT, URZ, URZ, URZ ;  /* 0x000000fffffff290 */ /* 0x000fe2000fffe0ff */
[----:B------:R2:W1:Y:S04]  /*7150*/  @P0 LDS.128 R48, [R97] ;  /* 0x0000000061300984 */ /* 0x0004680000000c00 */
[----:B------:R2:W1:Y:S04]  /*7160*/  @P0 LDS.128 R56, [R96+0x10] ;  /* 0x0000100060380984 */ /* 0x0004680000000c00 */
[----:B------:R2:W1:Y:S04]  /*7170*/  @P0 LDS.128 R64, [R95+0x20] ;  /* 0x000020005f400984 */ /* 0x0004680000000c00 */
[----:B------:R2:W1:Y:S02]  /*7180*/  @P0 LDS.128 R72, [R91+0x30] ;  /* 0x000030005b480984 */ /* 0x0004640000000c00 */
.L_x_122:
[----:B------:R-:W-:Y:S05]  /*7190*/  BSYNC B1 ;  /* 0x0000000000017941 */ /* 0x000fea0003800000 */
.L_x_121:
[----:B-1----:R-:W-:Y:S04]  /*71a0*/  SHF.R.U32.HI R2, RZ, 0x15, R39 ;  /* 0x00000015ff027819 */ /* 0x002fe80000011627 */
[----:B------:R-:W-:Y:S01]  /*71b0*/  LOP3.LUT P0, RZ, R2, 0x3, R85, 0x48, !PT ;  /* 0x0000000302ff7812 */ /* 0x000fe20007804855 */
[----:B------:R-:W-:Y:S01]  /*71c0*/  @!UPT UIADD3 URZ, UPT, UPT, URZ, URZ, URZ ;  /* 0x000000fffffff290 */ /* 0x000fe2000fffe0ff */
[----:B---3--:R-:W-:Y:S11]  /*71d0*/  @P2 BRA `(.L_x_126) ;  /* 0x0000000000082947 */ /* 0x008ff60003800000 */
[----:B------:R-:W1:Y:S02]  /*71e0*/  SYNCS.PHASECHK.TRANS64.TRYWAIT P1, [R101+URZ+0x170], R0 ;  /* 0x00017000650075a7 */ /* 0x000e6400080211ff */
[----:B-1----:R-:W-:Y:S05]  /*71f0*/  @!P1 BRA `(.L_x_127) ;  /* 0x0000004400089947 */ /* 0x002fea0003800000 */
.L_x_126:
[----:B------:R-:W-:Y:S05]  /*7200*/  @!P0 BRA `(.L_x_128) ;  /* 0x0000000000408947 */ /* 0x000fea0003800000 */
[----:B------:R-:W3:Y:S01]  /*7210*/  LDCU.64 UR8, c[0x4][0x70] ;  /* 0x01000e00ff0877ac */ /* 0x000ee20008000a00 */
[----:B------:R-:W-:Y:S01]  /*7220*/  MOV R3, 0x0 ;  /* 0x0000000000037802 */ /* 0x000fe20000000f00 */
[----:B------:R-:W-:Y:S02]  /*7230*/  HFMA2 R12, -RZ, RZ, 0, 5.9604644775390625e-08 ;  /* 0x00000001ff0c7431 */ /* 0x000fe400000001ff */
[----:B------:R-:W-:Y:S02]  /*7240*/  IMAD.MOV.U32 R8, RZ, RZ, 0x192 ;  /* 0x00000192ff087424 */ /* 0x000fe400078e00ff */
[----:B------:R-:W-:Y:S01]  /*7250*/  IMAD.MOV.U32 R13, RZ, RZ, RZ ;  /* 0x000000ffff0d7224 */ /* 0x000fe200078e00ff */
[----:B------:R-:W5:Y:S01]  /*7260*/  LDCU.64 UR6, c[0x4][0x78] ;  /* 0x01000f00ff0677ac */ /* 0x000f620008000a00 */
[----:B------:R-:W1:Y:S01]  /*7270*/  LDC.64 R2, c[0x4][R3] ;  /* 0x0100000003027b82 */ /* 0x000e620000000a00 */
[----:B------:R-:W2:Y:S01]  /*7280*/  LDCU.64 UR4, c[0x4][0x10] ;  /* 0x01000200ff0477ac */ /* 0x000ea20008000a00 */
[----:B---3--:R-:W-:Y:S01]  /*7290*/  MOV R5, UR9 ;  /* 0x0000000900057c02 */ /* 0x008fe20008000f00 */
[----:B------:R-:W-:Y:S01]  /*72a0*/  IMAD.U32 R4, RZ, RZ, UR8 ;  /* 0x00000008ff047e24 */ /* 0x000fe2000f8e00ff */
[----:B-----5:R-:W-:Y:S01]  /*72b0*/  MOV R7, UR7 ;  /* 0x0000000700077c02 */ /* 0x020fe20008000f00 */
[----:B------:R-:W-:Y:S01]  /*72c0*/  IMAD.U32 R6, RZ, RZ, UR6 ;  /* 0x00000006ff067e24 */ /* 0x000fe2000f8e00ff */
[----:B--2---:R-:W-:Y:S01]  /*72d0*/  MOV R11, UR5 ;  /* 0x00000005000b7c02 */ /* 0x004fe20008000f00 */
[----:B------:R-:W-:Y:S02]  /*72e0*/  IMAD.U32 R10, RZ, RZ, UR4 ;  /* 0x00000004ff0a7e24 */ /* 0x000fe4000f8e00ff */
[----:B------:R-:W-:Y:S07]  /*72f0*/  LEPC R20, `(.L_x_128) ;  /* 0x000000001014794e */ /* 0x000fee0000000000 */
[----:B-1--4-:R-:W-:Y:S05]  /*7300*/  CALL.ABS.NOINC R2 ;  /* 0x0000000002007343 */ /* 0x012fea0003c00000 */
.L_x_128:
[----:B------:R-:W-:Y:S05]  /*7310*/  WARPSYNC.ALL ;  /* 0x0000000000007948 */ /* 0x000fea0003800000 */
[----:B------:R-:W-:Y:S01]  /*7320*/  R2UR UR4, R39 ;  /* 0x00000000270472ca */ /* 0x000fe200000e0000 */
[--C-:B------:R-:W-:Y:S01]  /*7330*/  HADD2.F32 R40, -RZ, R48.reuse.H0_H0 ;  /* 0x20000030ff287230 */ /* 0x100fe20000004100 */
[----:B------:R-:W-:Y:S01]  /*7340*/  ISETP.NE.AND P0, PT, R99, RZ, PT ;  /* 0x000000ff6300720c */ /* 0x000fe20003f05270 */
[----:B------:R-:W-:Y:S01]  /*7350*/  HADD2.F32 R43, -RZ, R48.H1_H1 ;  /* 0x30000030ff2b7230 */ /* 0x000fe20000004100 */
[----:B------:R-:W-:Y:S01]  /*7360*/  BSSY.RECONVERGENT B0, `(.L_x_129) ;  /* 0x000008a000007945 */ /* 0x000fe20003800200 */
[----:B------:R-:W-:Y:S02]  /*7370*/  HADD2.F32 R42, -RZ, R49.H0_H0 ;  /* 0x20000031ff2a7230 */ /* 0x000fe40000004100 */
[----:B------:R-:W-:Y:S02]  /*7380*/  HADD2.F32 R45, -RZ, R51.H0_H0 ;  /* 0x20000033ff2d7230 */ /* 0x000fe40000004100 */
[----:B------:R-:W-:Y:S04]  /*7390*/  HADD2.F32 R44, -RZ, R75.H1_H1 ;  /* 0x3000004bff2c7230 */ /* 0x000fe80000004100 */
[----:B------:R-:W1:Y:S02]  /*73a0*/  LDTM.x32 R4, tmem[UR4] ;  /* 0x00000004000479ee */ /* 0x000e6400082c0000 */
[C---:B-1--4-:R-:W-:Y:S01]  /*73b0*/  FMUL R0, R38.reuse, R4 ;  /* 0x0000000426007220 */ /* 0x052fe20000400000 */
[C---:B------:R-:W-:Y:S01]  /*73c0*/  FMUL R2, R38.reuse, R5 ;  /* 0x0000000526027220 */ /* 0x040fe20000400000 */
[C---:B------:R-:W-:Y:S01]  /*73d0*/  FMUL R3, R38.reuse, R6 ;  /* 0x0000000626037220 */ /* 0x040fe20000400000 */
[C---:B------:R-:W-:Y:S01]  /*73e0*/  FMUL R7, R38.reuse, R7 ;  /* 0x0000000726077220 */ /* 0x040fe20000400000 */
[C---:B------:R-:W-:Y:S01]  /*73f0*/  FFMA R0, R41.reuse, R40, R0 ;  /* 0x0000002829007223 */ /* 0x040fe20000000000 */
[----:B------:R-:W-:Y:S02]  /*7400*/  HADD2.F32 R40, -RZ, R49.H1_H1 ;  /* 0x30000031ff287230 */ /* 0x000fe40000004100 */
[C---:B------:R-:W-:Y:S01]  /*7410*/  FFMA R2, R41.reuse, R43, R2 ;  /* 0x0000002b29027223 */ /* 0x040fe20000000002 */
[C---:B------:R-:W-:Y:S01]  /*7420*/  FFMA R3, R41.reuse, R42, R3 ;  /* 0x0000002a29037223 */ /* 0x040fe20000000003 */
[--C-:B------:R-:W-:Y:S02]  /*7430*/  HADD2.F32 R43, -RZ, R50.reuse.H0_H0 ;  /* 0x20000032ff2b7230 */ /* 0x100fe40000004100 */
[----:B------:R-:W-:Y:S01]  /*7440*/  FMUL R4, R38, R8 ;  /* 0x0000000826047220 */ /* 0x000fe20000400000 */
[----:B------:R-:W-:Y:S01]  /*7450*/  HADD2.F32 R42, -RZ, R50.H1_H1 ;  /* 0x30000032ff2a7230 */ /* 0x000fe20000004100 */
[----:B------:R-:W-:Y:S01]  /*7460*/  F2FP.F16.F32.PACK_AB R52, R2, R0 ;  /* 0x000000000234723e */ /* 0x000fe200000000ff */
[C---:B------:R-:W-:Y:S01]  /*7470*/  FFMA R7, R41.reuse, R40, R7 ;  /* 0x0000002829077223 */ /* 0x040fe20000000007 */
[----:B------:R-:W-:Y:S01]  /*7480*/  FFMA R4, R41, R43, R4 ;  /* 0x0000002b29047223 */ /* 0x000fe20000000004 */
[C---:B------:R-:W-:Y:S01]  /*7490*/  FMUL R5, R38.reuse, R9 ;  /* 0x0000000926057220 */ /* 0x040fe20000400000 */
[C---:B------:R-:W-:Y:S01]  /*74a0*/  FMUL R6, R38.reuse, R10 ;  /* 0x0000000a26067220 */ /* 0x040fe20000400000 */
[----:B------:R-:W-:Y:S01]  /*74b0*/  HADD2.F32 R40, -RZ, R51.H1_H1 ;  /* 0x30000033ff287230 */ /* 0x000fe20000004100 */
[----:B------:R-:W-:Y:S01]  /*74c0*/  F2FP.F16.F32.PACK_AB R53, R7, R3 ;  /* 0x000000030735723e */ /* 0x000fe200000000ff */
[C---:B------:R-:W-:Y:S01]  /*74d0*/  FFMA R5, R41.reuse, R42, R5 ;  /* 0x0000002a29057223 */ /* 0x040fe20000000005 */
[----:B------:R-:W-:Y:S01]  /*74e0*/  FFMA R6, R41, R45, R6 ;  /* 0x0000002d29067223 */ /* 0x000fe20000000006 */
[C---:B------:R-:W-:Y:S01]  /*74f0*/  FMUL R11, R38.reuse, R11 ;  /* 0x0000000b260b7220 */ /* 0x040fe20000400000 */
[--C-:B------:R-:W-:Y:S02]  /*7500*/  HADD2.F32 R43, -RZ, R56.reuse.H0_H0 ;  /* 0x20000038ff2b7230 */ /* 0x100fe40000004100 */
[C---:B------:R-:W-:Y:S01]  /*7510*/  FMUL R8, R38.reuse, R12 ;  /* 0x0000000c26087220 */ /* 0x040fe20000400000 */
[----:B------:R-:W-:Y:S01]  /*7520*/  F2FP.F16.F32.PACK_AB R54, R5, R4 ;  /* 0x000000040536723e */ /* 0x000fe200000000ff */
[C---:B------:R-:W-:Y:S01]  /*7530*/  FFMA R11, R41.reuse, R40, R11 ;  /* 0x00000028290b7223 */ /* 0x040fe2000000000b */
[----:B------:R-:W-:Y:S02]  /*7540*/  HADD2.F32 R40, -RZ, R56.H1_H1 ;  /* 0x30000038ff287230 */ /* 0x000fe40000004100 */
[----:B------:R-:W-:Y:S01]  /*7550*/  FFMA R8, R41, R43, R8 ;  /* 0x0000002b29087223 */ /* 0x000fe20000000008 */
[C---:B------:R-:W-:Y:S01]  /*7560*/  FMUL R9, R38.reuse, R13 ;  /* 0x0000000d26097220 */ /* 0x040fe20000400000 */
[--C-:B------:R-:W-:Y:S01]  /*7570*/  HADD2.F32 R45, -RZ, R57.reuse.H0_H0 ;  /* 0x20000039ff2d7230 */ /* 0x100fe20000004100 */
[----:B------:R-:W-:Y:S01]  /*7580*/  F2FP.F16.F32.PACK_AB R55, R11, R6 ;  /* 0x000000060b37723e */ /* 0x000fe200000000ff */
[C---:B------:R-:W-:Y:S01]  /*7590*/  FMUL R10, R38.reuse, R14 ;  /* 0x0000000e260a7220 */ /* 0x040fe20000400000 */
[----:B------:R-:W-:Y:S02]  /*75a0*/  HADD2.F32 R42, -RZ, R57.H1_H1 ;  /* 0x30000039ff2a7230 */ /* 0x000fe40000004100 */
[C---:B------:R-:W-:Y:S01]  /*75b0*/  FFMA R9, R41.reuse, R40, R9 ;  /* 0x0000002829097223 */ /* 0x040fe20000000009 */
[C---:B------:R-:W-:Y:S01]  /*75c0*/  FMUL R15, R38.reuse, R15 ;  /* 0x0000000f260f7220 */ /* 0x040fe20000400000 */
[----:B------:R1:W-:Y:S01]  /*75d0*/  STS.128 [R97], R52 ;  /* 0x0000003461007388 */ /* 0x0003e20000000c00 */
[----:B------:R-:W-:Y:S01]  /*75e0*/  FFMA R10, R41, R45, R10 ;  /* 0x0000002d290a7223 */ /* 0x000fe2000000000a */
[--C-:B------:R-:W-:Y:S01]  /*75f0*/  HADD2.F32 R40, -RZ, R58.reuse.H0_H0 ;  /* 0x2000003aff287230 */ /* 0x100fe20000004100 */
[----:B------:R-:W-:Y:S01]  /*7600*/  F2FP.F16.F32.PACK_AB R68, R9, R8 ;  /* 0x000000080944723e */ /* 0x000fe200000000ff */
[----:B------:R-:W-:Y:S01]  /*7610*/  FFMA R15, R41, R42, R15 ;  /* 0x0000002a290f7223 */ /* 0x000fe2000000000f */
[C---:B------:R-:W-:Y:S01]  /*7620*/  FMUL R12, R38.reuse, R16 ;  /* 0x00000010260c7220 */ /* 0x040fe20000400000 */
[----:B------:R-:W-:Y:S02]  /*7630*/  HADD2.F32 R42, -RZ, R58.H1_H1 ;  /* 0x3000003aff2a7230 */ /* 0x000fe40000004100 */
[C---:B------:R-:W-:Y:S01]  /*7640*/  FMUL R13, R38.reuse, R17 ;  /* 0x00000011260d7220 */ /* 0x040fe20000400000 */
[--C-:B------:R-:W-:Y:S01]  /*7650*/  HADD2.F32 R43, -RZ, R59.reuse.H0_H0 ;  /* 0x2000003bff2b7230 */ /* 0x100fe20000004100 */
[----:B------:R-:W-:Y:S01]  /*7660*/  F2FP.F16.F32.PACK_AB R69, R15, R10 ;  /* 0x0000000a0f45723e */ /* 0x000fe200000000ff */
[C---:B------:R-:W-:Y:S01]  /*7670*/  FFMA R12, R41.reuse, R40, R12 ;  /* 0x00000028290c7223 */ /* 0x040fe2000000000c */
[C---:B------:R-:W-:Y:S01]  /*7680*/  FFMA R13, R41.reuse, R42, R13 ;  /* 0x0000002a290d7223 */ /* 0x040fe2000000000d */
[C---:B------:R-:W-:Y:S01]  /*7690*/  FMUL R14, R38.reuse, R18 ;  /* 0x00000012260e7220 */ /* 0x040fe20000400000 */
[----:B------:R-:W-:Y:S02]  /*76a0*/  HADD2.F32 R40, -RZ, R59.H1_H1 ;  /* 0x3000003bff287230 */ /* 0x000fe40000004100 */
[C---:B------:R-:W-:Y:S01]  /*76b0*/  FMUL R19, R38.reuse, R19 ;  /* 0x0000001326137220 */ /* 0x040fe20000400000 */
[C---:B------:R-:W-:Y:S01]  /*76c0*/  FMUL R16, R38.reuse, R20 ;  /* 0x0000001426107220 */ /* 0x040fe20000400000 */
[C---:B------:R-:W-:Y:S01]  /*76d0*/  FFMA R14, R41.reuse, R43, R14 ;  /* 0x0000002b290e7223 */ /* 0x040fe2000000000e */
[--C-:B------:R-:W-:Y:S02]  /*76e0*/  HADD2.F32 R43, -RZ, R64.reuse.H0_H0 ;  /* 0x20000040ff2b7230 */ /* 0x100fe40000004100 */
[C---:B------:R-:W-:Y:S01]  /*76f0*/  FFMA R19, R41.reuse, R40, R19 ;  /* 0x0000002829137223 */ /* 0x040fe20000000013 */
[----:B------:R-:W-:Y:S02]  /*7700*/  HADD2.F32 R42, -RZ, R64.H1_H1 ;  /* 0x30000040ff2a7230 */ /* 0x000fe40000004100 */
[C---:B------:R-:W-:Y:S01]  /*7710*/  FMUL R17, R38.reuse, R21 ;  /* 0x0000001526117220 */ /* 0x040fe20000400000 */
[--C-:B------:R-:W-:Y:S02]  /*7720*/  HADD2.F32 R45, -RZ, R65.reuse.H0_H0 ;  /* 0x20000041ff2d7230 */ /* 0x100fe40000004100 */
[C---:B------:R-:W-:Y:S01]  /*7730*/  FMUL R18, R38.reuse, R22 ;  /* 0x0000001626127220 */ /* 0x040fe20000400000 */
[----:B------:R-:W-:Y:S02]  /*7740*/  HADD2.F32 R40, -RZ, R65.H1_H1 ;  /* 0x30000041ff287230 */ /* 0x000fe40000004100 */
[C---:B------:R-:W-:Y:S01]  /*7750*/  FMUL R23, R38.reuse, R23 ;  /* 0x0000001726177220 */ /* 0x040fe20000400000 */
[C---:B------:R-:W-:Y:S01]  /*7760*/  FFMA R16, R41.reuse, R43, R16 ;  /* 0x0000002b29107223 */ /* 0x040fe20000000010 */
[C---:B------:R-:W-:Y:S01]  /*7770*/  FFMA R17, R41.reuse, R42, R17 ;  /* 0x0000002a29117223 */ /* 0x040fe20000000011 */
[C---:B------:R-:W-:Y:S01]  /*7780*/  FFMA R18, R41.reuse, R45, R18 ;  /* 0x0000002d29127223 */ /* 0x040fe20000000012 */
[C---:B------:R-:W-:Y:S01]  /*7790*/  FFMA R23, R41.reuse, R40, R23 ;  /* 0x0000002829177223 */ /* 0x040fe20000000017 */
[--C-:B------:R-:W-:Y:S02]  /*77a0*/  HADD2.F32 R43, -RZ, R66.reuse.H0_H0 ;  /* 0x20000042ff2b7230 */ /* 0x100fe40000004100 */
[C---:B------:R-:W-:Y:S01]  /*77b0*/  FMUL R20, R38.reuse, R24 ;  /* 0x0000001826147220 */ /* 0x040fe20000400000 */
        /* <DEDUP_REMOVED lines=9> */
[----:B------:R-:W-:Y:S01]  /*7850*/  FFMA R27, R41, R42, R27 ;  /* 0x0000002a291b7223 */ /* 0x000fe2000000001b */
[--C-:B------:R-:W-:Y:S02]  /*7860*/  HADD2.F32 R40, -RZ, R72.reuse.H0_H0 ;  /* 0x20000048ff287230 */ /* 0x100fe40000004100 */
[C---:B------:R-:W-:Y:S01]  /*7870*/  FMUL R24, R38.reuse, R28 ;  /* 0x0000001c26187220 */ /* 0x040fe20000400000 */
[----:B------:R-:W-:Y:S02]  /*7880*/  HADD2.F32 R42, -RZ, R72.H1_H1 ;  /* 0x30000048ff2a7230 */ /* 0x000fe40000004100 */
[C---:B------:R-:W-:Y:S01]  /*7890*/  FMUL R25, R38.reuse, R29 ;  /* 0x0000001d26197220 */ /* 0x040fe20000400000 */
[--C-:B------:R-:W-:Y:S02]  /*78a0*/  HADD2.F32 R43, -RZ, R73.reuse.H0_H0 ;  /* 0x20000049ff2b7230 */ /* 0x100fe40000004100 */
[C---:B------:R-:W-:Y:S01]  /*78b0*/  FMUL R26, R38.reuse, R30 ;  /* 0x0000001e261a7220 */ /* 0x040fe20000400000 */
[----:B------:R-:W-:Y:S01]  /*78c0*/  F2FP.F16.F32.PACK_AB R70, R13, R12 ;  /* 0x0000000c0d46723e */ /* 0x000fe200000000ff */
[----:B------:R-:W-:Y:S01]  /*78d0*/  FFMA R24, R41, R40, R24 ;  /* 0x0000002829187223 */ /* 0x000fe20000000018 */
[----:B------:R-:W-:Y:S01]  /*78e0*/  F2FP.F16.F32.PACK_AB R71, R19, R14 ;  /* 0x0000000e1347723e */ /* 0x000fe200000000ff */
[C---:B------:R-:W-:Y:S01]  /*78f0*/  FFMA R25, R41.reuse, R42, R25 ;  /* 0x0000002a29197223 */ /* 0x040fe20000000019 */
[C---:B------:R-:W-:Y:S01]  /*7900*/  FFMA R26, R41.reuse, R43, R26 ;  /* 0x0000002b291a7223 */ /* 0x040fe2000000001a */
[----:B------:R-:W-:Y:S02]  /*7910*/  HADD2.F32 R40, -RZ, R73.H1_H1 ;  /* 0x30000049ff287230 */ /* 0x000fe40000004100 */
[C---:B------:R-:W-:Y:S01]  /*7920*/  FMUL R31, R38.reuse, R31 ;  /* 0x0000001f261f7220 */ /* 0x040fe20000400000 */
[----:B------:R1:W-:Y:S01]  /*7930*/  STS.128 [R96+0x10], R68 ;  /* 0x0000104460007388 */ /* 0x0003e20000000c00 */
[--C-:B------:R-:W-:Y:S02]  /*7940*/  HADD2.F32 R43, -RZ, R74.reuse.H0_H0 ;  /* 0x2000004aff2b7230 */ /* 0x100fe40000004100 */
[C---:B------:R-:W-:Y:S01]  /*7950*/  FMUL R28, R38.reuse, R32 ;  /* 0x00000020261c7220 */ /* 0x040fe20000400000 */
[----:B------:R-:W-:Y:S02]  /*7960*/  HADD2.F32 R42, -RZ, R74.H1_H1 ;  /* 0x3000004aff2a7230 */ /* 0x000fe40000004100 */
[C---:B------:R-:W-:Y:S01]  /*7970*/  FMUL R29, R38.reuse, R33 ;  /* 0x00000021261d7220 */ /* 0x040fe20000400000 */
[----:B------:R-:W-:Y:S02]  /*7980*/  HADD2.F32 R45, -RZ, R75.H0_H0 ;  /* 0x2000004bff2d7230 */ /* 0x000fe40000004100 */
[C---:B------:R-:W-:Y:S01]  /*7990*/  FMUL R30, R38.reuse, R34 ;  /* 0x00000022261e7220 */ /* 0x040fe20000400000 */
[----:B------:R-:W-:Y:S01]  /*79a0*/  FFMA R31, R41, R40, R31 ;  /* 0x00000028291f7223 */ /* 0x000fe2000000001f */
[----:B------:R-:W-:Y:S01]  /*79b0*/  FMUL R35, R38, R35 ;  /* 0x0000002326237220 */ /* 0x000fe20000400000 */
[----:B------:R-:W-:Y:S01]  /*79c0*/  F2FP.F16.F32.PACK_AB R104, R17, R16 ;  /* 0x000000101168723e */ /* 0x000fe200000000ff */
[----:B------:R-:W-:Y:S01]  /*79d0*/  FFMA R28, R41, R43, R28 ;  /* 0x0000002b291c7223 */ /* 0x000fe2000000001c */
[----:B------:R-:W-:Y:S01]  /*79e0*/  F2FP.F16.F32.PACK_AB R105, R23, R18 ;  /* 0x000000121769723e */ /* 0x000fe200000000ff */
[----:B------:R-:W-:Y:S01]  /*79f0*/  FFMA R29, R41, R42, R29 ;  /* 0x0000002a291d7223 */ /* 0x000fe2000000001d */
[----:B------:R-:W-:Y:S01]  /*7a00*/  F2FP.F16.F32.PACK_AB R106, R21, R20 ;  /* 0x00000014156a723e */ /* 0x000fe200000000ff */
[----:B------:R-:W-:Y:S01]  /*7a10*/  FFMA R30, R41, R45, R30 ;  /* 0x0000002d291e7223 */ /* 0x000fe2000000001e */
[----:B------:R-:W-:Y:S01]  /*7a20*/  F2FP.F16.F32.PACK_AB R107, R27, R22 ;  /* 0x000000161b6b723e */ /* 0x000fe200000000ff */
[----:B------:R-:W-:Y:S01]  /*7a30*/  FFMA R35, R41, R44, R35 ;  /* 0x0000002c29237223 */ /* 0x000fe20000000023 */
[----:B------:R-:W-:Y:S02]  /*7a40*/  F2FP.F16.F32.PACK_AB R108, R25, R24 ;  /* 0x00000018196c723e */ /* 0x000fe400000000ff */
[----:B------:R-:W-:Y:S01]  /*7a50*/  F2FP.F16.F32.PACK_AB R109, R31, R26 ;  /* 0x0000001a1f6d723e */ /* 0x000fe200000000ff */
[----:B------:R1:W-:Y:S01]  /*7a60*/  STS.128 [R95+0x20], R104 ;  /* 0x000020685f007388 */ /* 0x0003e20000000c00 */
[----:B------:R-:W-:Y:S02]  /*7a70*/  F2FP.F16.F32.PACK_AB R110, R29, R28 ;  /* 0x0000001c1d6e723e */ /* 0x000fe400000000ff */
[----:B------:R-:W-:Y:S05]  /*7a80*/  F2FP.F16.F32.PACK_AB R111, R35, R30 ;  /* 0x0000001e236f723e */ /* 0x000fea00000000ff */
[----:B------:R1:W-:Y:S01]  /*7a90*/  STS.128 [R91+0x30], R108 ;  /* 0x0000306c5b007388 */ /* 0x0003e20000000c00 */
[----:B------:R-:W-:Y:S01]  /*7aa0*/  @!PT LDS RZ, [RZ] ;  /* 0x00000000fffff984 */ /* 0x000fe20000000800 */
[----:B------:R-:W-:Y:S01]  /*7ab0*/  @!PT LDS RZ, [RZ] ;  /* 0x00000000fffff984 */ /* 0x000fe20000000800 */
[----:B------:R-:W-:Y:S01]  /*7ac0*/  @!PT LDS RZ, [RZ] ;  /* 0x00000000fffff984 */ /* 0x000fe20000000800 */
[----:B------:R-:W-:Y:S01]  /*7ad0*/  @!PT LDS RZ, [RZ] ;  /* 0x00000000fffff984 */ /* 0x000fe20000000800 */
[----:B------:R3:W-:Y:S07]  /*7ae0*/  MEMBAR.ALL.CTA ;  /* 0x0000000000007992 */ /* 0x0007ee0000008000 */
[----:B---3--:R-:W3:Y:S02]  /*7af0*/  FENCE.VIEW.ASYNC.S ;  /* 0x00000000000073c6 */ /* 0x008ee40000000000 */
[----:B---3--:R-:W-:Y:S06]  /*7b00*/  BAR.SYNC.DEFER_BLOCKING 0x1, 0x80 ;  /* 0x0042000000007b1d */ /* 0x008fec0000010000 */
[----:B------:R-:W-:Y:S05]  /*7b10*/  @P0 BRA `(.L_x_130) ;  /* 0x0000000000380947 */ /* 0x000fea0003800000 */
[----:B------:R-:W-:Y:S01]  /*7b20*/  UIADD3 UR4, UPT, UPT, UR43, 0x400, URZ ;  /* 0x000004002b047890 */ /* 0x000fe2000fffe0ff */
[----:B------:R-:W-:Y:S01]  /*7b30*/  UMOV UR51, UR36 ;  /* 0x0000002400337c82 */ /* 0x000fe20008000000 */
[----:B------:R-:W-:Y:S02]  /*7b40*/  UIADD3 UR9, UPT, UPT, UR49, 0x80, URZ ;  /* 0x0000008031097890 */ /* 0x000fe4000fffe0ff */
[----:B------:R-:W-:Y:S02]  /*7b50*/  UIADD3 UR8, UPT, UPT, UR43, 0x1400, URZ ;  /* 0x000014002b087890 */ /* 0x000fe4000fffe0ff */
[----:B------:R-:W-:Y:S01]  /*7b60*/  MOV R88, UR4 ;  /* 0x0000000400587c02 */ /* 0x000fe20008000f00 */
[----:B------:R-:W-:Y:S01]  /*7b70*/  UIADD3 UR4, UP0, UPT, UR62, 0x680, URZ ;  /* 0x000006803e047890 */ /* 0x000fe2000ff1e0ff */
[----:B------:R-:W-:Y:S02]  /*7b80*/  UMOV UR10, UR50 ;  /* 0x00000032000a7c82 */ /* 0x000fe40008000000 */
[----:B------:R-:W-:Y:S01]  /*7b90*/  R2UR UR48, R88 ;  /* 0x00000000583072ca */ /* 0x000fe200000e0000 */
[----:B------:R-:W-:Y:S01]  /*7ba0*/  UIADD3.X UR5, UPT, UPT, URZ, UR63, URZ, UP0, !UPT ;  /* 0x0000003fff057290 */ /* 0x000fe200087fe4ff */
[----:B------:R-:W-:Y:S11]  /*7bb0*/  UMOV UR11, UR36 ;  /* 0x00000024000b7c82 */ /* 0x000ff60008000000 */
[----:B------:R3:W-:Y:S01]  /*7bc0*/  UTMASTG.3D [UR48], [UR4] ;  /* 0x00000030040073b5 */ /* 0x0007e20008010000 */
[----:B------:R3:W-:Y:S01]  /*7bd0*/  UTMASTG.3D [UR8], [UR4] ;  /* 0x00000008040073b5 */ /* 0x0007e20008010000 */
[----:B------:R0:W-:Y:S01]  /*7be0*/  UTMACMDFLUSH ;  /* 0x00000000000079b7 */ /* 0x0001e20000000000 */
[----:B---3--:R-:W-:Y:S04]  /*7bf0*/  DEPBAR.LE SB0, 0x1 ;  /* 0x000080400000791a */ /* 0x008fe80000000000 */
.L_x_130:
[----:B------:R-:W-:Y:S05]  /*7c00*/  BSYNC.RECONVERGENT B0 ;  /* 0x0000000000007941 */ /* 0x000fea0003800200 */
.L_x_129:
[----:B------:R-:W-:Y:S01]  /*7c10*/  BAR.SYNC.DEFER_BLOCKING 0x1, 0x80 ;  /* 0x0042000000007b1d */ /* 0x000fe20000010000 */
[----:B------:R-:W-:Y:S01]  /*7c20*/  ISETP.NE.AND P1, PT, R100, RZ, PT ;  /* 0x000000ff6400720c */ /* 0x000fe20003f25270 */
[----:B------:R-:W-:Y:S01]  /*7c30*/  UISETP.NE.AND UP0, UPT, UR47, URZ, UPT ;  /* 0x000000ff2f00728c */ /* 0x000fe2000bf05270 */
[----:B------:R-:W-:Y:S11]  /*7c40*/  LEA R3, R46, UR43, 0x3 ;  /* 0x0000002b2e037c11 */ /* 0x000ff6000f8e18ff */
[----:B------:R-:W-:Y:S01]  /*7c50*/  @P1 SHF.L.U32 R4, R94, 0x1f, RZ ;  /* 0x0000001f5e041819 */ /* 0x000fe200000006ff */
[----:B------:R-:W-:Y:S06]  /*7c60*/  BRA.U !UP0, `(.L_x_131) ;  /* 0x0000000108247547 */ /* 0x000fec000b800000 */
[----:B------:R-:W3:Y:S01]  /*7c70*/  S2R R0, SR_CgaCtaId ;  /* 0x0000000000007919 */ /* 0x000ee20000008800 */
[----:B------:R-:W-:Y:S01]  /*7c80*/  IMAD.U32 R2, RZ, RZ, UR46 ;  /* 0x0000002eff027e24 */ /* 0x000fe2000f8e00ff */
[----:B------:R-:W-:Y:S04]  /*7c90*/  UIADD3 UR4, UPT, UPT, UR46, 0x1, URZ ;  /* 0x000000012e047890 */ /* 0x000fe8000fffe0ff */
[----:B------:R-:W-:Y:S01]  /*7ca0*/  @P1 LEA R2, R2, UR43, 0x3 ;  /* 0x0000002b02021c11 */ /* 0x000fe2000f8e18ff */
[----:B------:R-:W-:Y:S04]  /*7cb0*/  UISETP.NE.AND UP0, UPT, UR4, 0x4, UPT ;  /* 0x000000040400788c */ /* 0x000fe8000bf05270 */
[----:B------:R-:W-:Y:S01]  /*7cc0*/  @P1 VIADD R5, R2, 0x120 ;  /* 0x0000012002051836 */ /* 0x000fe20000000000 */
[----:B------:R-:W-:Y:S04]  /*7cd0*/  USEL UR46, UR4, URZ, UP0 ;  /* 0x000000ff042e7287 */ /* 0x000fe80008000000 */
[----:B---3--:R-:W-:Y:S04]  /*7ce0*/  @P1 PRMT R0, R0, 0x654, R5 ;  /* 0x0000065400001816 */ /* 0x008fe80000000005 */
[----:B------:R3:W-:Y:S04]  /*7cf0*/  @P1 SYNCS.ARRIVE.TRANS64.RED.A1T0 RZ, [R0+URZ], RZ ;  /* 0x000000ff00ff19a7 */ /* 0x0007e800081004ff */
.L_x_131:
[----:B------:R-:W4:Y:S01]  /*7d00*/  @P1 SYNCS.PHASECHK.TRANS64.TRYWAIT P0, [R3+URZ+0x100], R4 ;  /* 0x00010004030015a7 */ /* 0x000f2200080011ff */
[----:B------:R-:W-:Y:S01]  /*7d10*/  BSSY B1, `(.L_x_132) ;  /* 0x0000016000017945 */ /* 0x000fe20003800000 */
[----:B----4-:R-:W-:Y:S03]  /*7d20*/  @P1 SEL R47, RZ, 0x1, !P0 ;  /* 0x00000001ff2f1807 */ /* 0x010fe60004000000 */
[----:B------:R-:W-:Y:S05]  /*7d30*/  @!P1 BRA `(.L_x_133) ;  /* 0x00000000004c9947 */ /* 0x000fea0003800000 */
[----:B------:R-:W-:Y:S01]  /*7d40*/  ISETP.NE.AND P0, PT, R47, RZ, PT ;  /* 0x000000ff2f00720c */ /* 0x000fe20003f05270 */
[----:B------:R-:W-:Y:S01]  /*7d50*/  BSSY B0, `(.L_x_134) ;  /* 0x000000b000007945 */ /* 0x000fe20003800000 */
[----:B------:R-:W-:Y:S11]  /*7d60*/  ISETP.NE.AND P1, PT, R60, RZ, PT ;  /* 0x000000ff3c00720c */ /* 0x000ff60003f25270 */
[----:B------:R-:W-:Y:S02]  /*7d70*/  @!UPT UIADD3 URZ, UPT, UPT, URZ, URZ, URZ ;  /* 0x000000fffffff290 */ /* 0x000fe4000fffe0ff */
[C---:B------:R-:W-:Y:S01]  /*7d80*/  @P1 IMAD R6, R46.reuse, 0x2000, R97 ;  /* 0x000020002e061824 */ /* 0x040fe200078e0261 */
[C---:B------:R-:W-:Y:S01]  /*7d90*/  @P1 LEA R4, R46.reuse, R95, 0xd ;  /* 0x0000005f2e041211 */ /* 0x040fe200078e68ff */
[C---:B------:R-:W-:Y:S02]  /*7da0*/  @P1 IMAD R5, R46.reuse, 0x2000, R96 ;  /* 0x000020002e051824 */ /* 0x040fe400078e0260 */
[----:B------:R-:W-:Y:S01]  /*7db0*/  @P1 IMAD R2, R46, 0x2000, R91 ;  /* 0x000020002e021824 */ /* 0x000fe200078e025b */
[----:B------:R-:W-:Y:S06]  /*7dc0*/  @P0 BRA `(.L_x_135) ;  /* 0x00000000000c0947 */ /* 0x000fec0003800000 */
[----:B---3--:R-:W-:Y:S04]  /*7dd0*/  SHF.L.U32 R0, R94, 0x1f, RZ ;  /* 0x0000001f5e007819 */ /* 0x008fe800000006ff */
[----:B------:R-:W3:Y:S02]  /*7de0*/  SYNCS.PHASECHK.TRANS64.TRYWAIT P0, [R3+URZ+0x100], R0 ;  /* 0x00010000030075a7 */ /* 0x000ee400080011ff */
[----:B---3--:R-:W-:Y:S05]  /*7df0*/  @!P0 BRA `(.L_x_136) ;  /* 0x00000038001c8947 */ /* 0x008fea0003800000 */
.L_x_135:
[----:B------:R-:W-:Y:S05]  /*7e00*/  BSYNC B0 ;  /* 0x0000000000007941 */ /* 0x000fea0003800000 */
.L_x_134:
[----:B------:R-:W-:Y:S02]  /*7e10*/  ISETP.NE.AND P0, PT, R60, RZ, PT ;  /* 0x000000ff3c00720c */ /* 0x000fe40003f05270 */
[----:B------:R-:W-:Y:S11]  /*7e20*/  IADD3 R46, PT, PT, R46, 0x1, RZ ;  /* 0x000000012e2e7810 */ /* 0x000ff60007ffe0ff */
[----:B------:R4:W1:Y:S04]  /*7e30*/  @P0 LDS.128 R48, [R6] ;  /* 0x0000000006300984 */ /* 0x0008680000000c00 */
[----:B------:R4:W1:Y:S04]  /*7e40*/  @P0 LDS.128 R56, [R5+0x10] ;  /* 0x0000100005380984 */ /* 0x0008680000000c00 */
[----:B------:R4:W1:Y:S04]  /*7e50*/  @P0 LDS.128 R64, [R4+0x20] ;  /* 0x0000200004400984 */ /* 0x0008680000000c00 */
[----:B------:R4:W1:Y:S02]  /*7e60*/  @P0 LDS.128 R72, [R2+0x30] ;  /* 0x0000300002480984 */ /* 0x0008640000000c00 */
.L_x_133:
[----:B------:R-:W-:Y:S05]  /*7e70*/  BSYNC B1 ;  /* 0x0000000000017941 */ /* 0x000fea0003800000 */
.L_x_132:
[----:B---3--:R-:W-:Y:S05]  /*7e80*/  VIADD R0, R39, 0x20 ;  /* 0x0000002027007836 */ /* 0x008fea0000000000 */
[----:B------:R-:W-:Y:S04]  /*7e90*/  SHF.R.U32.HI R0, RZ, 0x15, R0 ;  /* 0x00000015ff007819 */ /* 0x000fe80000011600 */
[----:B------:R-:W-:Y:S11]  /*7ea0*/  LOP3.LUT P0, RZ, R0, 0x3, R85, 0x48, !PT ;  /* 0x0000000300ff7812 */ /* 0x000ff60007804855 */
[----:B------:R-:W-:Y:S02]  /*7eb0*/  @!UPT UIADD3 URZ, UPT, UPT, URZ, URZ, URZ ;  /* 0x000000fffffff290 */ /* 0x000fe4000fffe0ff */
[----:B------:R-:W-:Y:S05]  /*7ec0*/  @!P0 BRA `(.L_x_137) ;  /* 0x0000000000408947 */ /* 0x000fea0003800000 */
[----:B------:R-:W3:Y:S01]  /*7ed0*/  LDCU.64 UR8, c[0x4][0x70] ;  /* 0x01000e00ff0877ac */ /* 0x000ee20008000a00 */
[----:B------:R-:W-:Y:S01]  /*7ee0*/  MOV R3, 0x0 ;  /* 0x0000000000037802 */ /* 0x000fe20000000f00 */
[----:B------:R-:W-:Y:S02]  /*7ef0*/  HFMA2 R12, -RZ, RZ, 0, 5.9604644775390625e-08 ;  /* 0x00000001ff0c7431 */ /* 0x000fe400000001ff */
[----:B------:R-:W-:Y:S02]  /*7f00*/  IMAD.MOV.U32 R8, RZ, RZ, 0x192 ;  /* 0x00000192ff087424 */ /* 0x000fe400078e00ff */
[----:B------:R-:W-:Y:S01]  /*7f10*/  IMAD.MOV.U32 R13, RZ, RZ, RZ ;  /* 0x000000ffff0d7224 */ /* 0x000fe200078e00ff */
[----:B------:R-:W5:Y:S01]  /*7f20*/  LDCU.64 UR6, c[0x4][0x78] ;  /* 0x01000f00ff0677ac */ /* 0x000f620008000a00 */
[----:B----4-:R-:W4:Y:S01]  /*7f30*/  LDC.64 R2, c[0x4][R3] ;  /* 0x0100000003027b82 */ /* 0x010f220000000a00 */
        /* <DEDUP_REMOVED lines=9> */
.L_x_137:
[----:B------:R-:W-:Y:S05]  /*7fd0*/  WARPSYNC.ALL ;  /* 0x0000000000007948 */ /* 0x000fea0003800000 */
[----:B------:R-:W-:Y:S01]  /*7fe0*/  R2UR UR4, R39 ;  /* 0x00000000270472ca */ /* 0x000fe200000e0000 */
[--C-:B-1----:R-:W-:Y:S01]  /*7ff0*/  HADD2.F32 R40, -RZ, R48.reuse.H0_H0 ;  /* 0x20000030ff287230 */ /* 0x102fe20000004100 */
[----:B------:R-:W1:Y:S01]  /*8000*/  S2R R102, SR_CgaCtaId ;  /* 0x0000000000667919 */ /* 0x000e620000008800 */
[----:B------:R-:W-:Y:S01]  /*8010*/  HADD2.F32 R43, -RZ, R48.H1_H1 ;  /* 0x30000030ff2b7230 */ /* 0x000fe20000004100 */
[----:B------:R-:W-:Y:S01]  /*8020*/  ISETP.NE.AND P6, PT, R100, RZ, PT ;  /* 0x000000ff6400720c */ /* 0x000fe20003fc5270 */
[----:B------:R-:W-:Y:S01]  /*8030*/  HADD2.F32 R42, -RZ, R49.H1_H1 ;  /* 0x30000031ff2a7230 */ /* 0x000fe20000004100 */
[----:B------:R-:W-:Y:S01]  /*8040*/  ISETP.NE.AND P0, PT, R99, RZ, PT ;  /* 0x000000ff6300720c */ /* 0x000fe20003f05270 */
[--C-:B------:R-:W-:Y:S01]  /*8050*/  HADD2.F32 R44, -RZ, R50.reuse.H1_H1 ;  /* 0x30000032ff2c7230 */ /* 0x100fe20000004100 */
[----:B------:R-:W-:Y:S01]  /*8060*/  MOV R61, UR46 ;  /* 0x0000002e003d7c02 */ /* 0x000fe20008000f00 */
[----:B------:R-:W-:Y:S01]  /*8070*/  HADD2.F32 R45, -RZ, R59.H0_H0 ;  /* 0x2000003bff2d7230 */ /* 0x000fe20000004100 */
[----:B------:R-:W-:Y:S01]  /*8080*/  BSSY.RECONVERGENT B0, `(.L_x_138) ;  /* 0x000008c000007945 */ /* 0x000fe20003800200 */
[----:B------:R-:W-:Y:S02]  /*8090*/  LEA R62, R46, UR43, 0x3 ;  /* 0x0000002b2e3e7c11 */ /* 0x000fe4000f8e18ff */
[----:B----4-:R-:W3:Y:S04]  /*80a0*/  LDTM.x32 R4, tmem[UR4+0x20] ;  /* 0x00002004000479ee */ /* 0x010ee800082c0000 */
[----:B------:R-:W-:Y:S02]  /*80b0*/  @P6 LEA R61, R61, UR43, 0x3 ;  /* 0x0000002b3d3d6c11 */ /* 0x000fe4000f8e18ff */
[----:B------:R-:W-:Y:S02]  /*80c0*/  @P6 SHF.L.U32 R63, R94, 0x1f, RZ ;  /* 0x0000001f5e3f6819 */ /* 0x000fe400000006ff */
[----:B------:R-:W-:Y:S01]  /*80d0*/  @P6 IADD3 R61, PT, PT, R61, 0x120, RZ ;  /* 0x000001203d3d6810 */ /* 0x000fe20007ffe0ff */
[C---:B---3--:R-:W-:Y:S01]  /*80e0*/  FMUL R0, R38.reuse, R4 ;  /* 0x0000000426007220 */ /* 0x048fe20000400000 */
[C---:B------:R-:W-:Y:S01]  /*80f0*/  FMUL R2, R38.reuse, R5 ;  /* 0x0000000526027220 */ /* 0x040fe20000400000 */
[C---:B------:R-:W-:Y:S01]  /*8100*/  FMUL R3, R38.reuse, R6 ;  /* 0x0000000626037220 */ /* 0x040fe20000400000 */
[C---:B------:R-:W-:Y:S01]  /*8110*/  FMUL R7, R38.reuse, R7 ;  /* 0x0000000726077220 */ /* 0x040fe20000400000 */
[C---:B------:R-:W-:Y:S01]  /*8120*/  FFMA R0, R41.reuse, R40, R0 ;  /* 0x0000002829007223 */ /* 0x040fe20000000000 */
[----:B------:R-:W-:Y:S02]  /*8130*/  HADD2.F32 R40, -RZ, R49.H0_H0 ;  /* 0x20000031ff287230 */ /* 0x000fe40000004100 */
[C---:B------:R-:W-:Y:S01]  /*8140*/  FFMA R2, R41.reuse, R43, R2 ;  /* 0x0000002b29027223 */ /* 0x040fe20000000002 */
[C---:B------:R-:W-:Y:S01]  /*8150*/  FMUL R4, R38.reuse, R8 ;  /* 0x0000000826047220 */ /* 0x040fe20000400000 */
[--C-:B------:R-:W-:Y:S02]  /*8160*/  HADD2.F32 R43, -RZ, R51.reuse.H0_H0 ;  /* 0x20000033ff2b7230 */ /* 0x100fe40000004100 */
[----:B------:R-:W-:Y:S01]  /*8170*/  FMUL R5, R38, R9 ;  /* 0x0000000926057220 */ /* 0x000fe20000400000 */
[C---:B------:R-:W-:Y:S01]  /*8180*/  FFMA R3, R41.reuse, R40, R3 ;  /* 0x0000002829037223 */ /* 0x040fe20000000003 */
[----:B------:R-:W-:Y:S01]  /*8190*/  HADD2.F32 R40, -RZ, R50.H0_H0 ;  /* 0x20000032ff287230 */ /* 0x000fe20000004100 */
[----:B------:R-:W-:Y:S01]  /*81a0*/  F2FP.F16.F32.PACK_AB R52, R2, R0 ;  /* 0x000000000234723e */ /* 0x000fe200000000ff */
[C---:B------:R-:W-:Y:S01]  /*81b0*/  FFMA R7, R41.reuse, R42, R7 ;  /* 0x0000002a29077223 */ /* 0x040fe20000000007 */
[----:B------:R-:W-:Y:S02]  /*81c0*/  HADD2.F32 R42, -RZ, R51.H1_H1 ;  /* 0x30000033ff2a7230 */ /* 0x000fe40000004100 */
[C---:B------:R-:W-:Y:S01]  /*81d0*/  FMUL R6, R38.reuse, R10 ;  /* 0x0000000a26067220 */ /* 0x040fe20000400000 */
[C---:B------:R-:W-:Y:S01]  /*81e0*/  FFMA R4, R41.reuse, R40, R4 ;  /* 0x0000002829047223 */ /* 0x040fe20000000004 */
[----:B------:R-:W-:Y:S01]  /*81f0*/  FFMA R5, R41, R44, R5 ;  /* 0x0000002c29057223 */ /* 0x000fe20000000005 */
[----:B------:R-:W-:Y:S01]  /*8200*/  F2FP.F16.F32.PACK_AB R53, R7, R3 ;  /* 0x000000030735723e */ /* 0x000fe200000000ff */
[----:B------:R-:W-:Y:S01]  /*8210*/  FFMA R6, R41, R43, R6 ;  /* 0x0000002b29067223 */ /* 0x000fe20000000006 */
[C---:B------:R-:W-:Y:S01]  /*8220*/  FMUL R11, R38.reuse, R11 ;  /* 0x0000000b260b7220 */ /* 0x040fe20000400000 */
[--C-:B------:R-:W-:Y:S01]  /*8230*/  HADD2.F32 R40, -RZ, R56.reuse.H0_H0 ;  /* 0x20000038ff287230 */ /* 0x100fe20000004100 */
[----:B------:R-:W-:Y:S01]  /*8240*/  F2FP.F16.F32.PACK_AB R54, R5, R4 ;  /* 0x000000040536723e */ /* 0x000fe200000000ff */
[C---:B------:R-:W-:Y:S01]  /*8250*/  FMUL R8, R38.reuse, R12 ;  /* 0x0000000c26087220 */ /* 0x040fe20000400000 */
[C---:B------:R-:W-:Y:S01]  /*8260*/  FFMA R11, R41.reuse, R42, R11 ;  /* 0x0000002a290b7223 */ /* 0x040fe2000000000b */
[----:B------:R-:W-:Y:S02]  /*8270*/  HADD2.F32 R42, -RZ, R56.H1_H1 ;  /* 0x30000038ff2a7230 */ /* 0x000fe40000004100 */
[C---:B------:R-:W-:Y:S01]  /*8280*/  FMUL R9, R38.reuse, R13 ;  /* 0x0000000d26097220 */ /* 0x040fe20000400000 */
[--C-:B------:R-:W-:Y:S02]  /*8290*/  HADD2.F32 R43, -RZ, R57.reuse.H0_H0 ;  /* 0x20000039ff2b7230 */ /* 0x100fe40000004100 */
[----:B------:R-:W-:Y:S01]  /*82a0*/  FFMA R8, R41, R40, R8 ;  /* 0x0000002829087223 */ /* 0x000fe20000000008 */
[----:B------:R-:W-:Y:S01]  /*82b0*/  F2FP.F16.F32.PACK_AB R55, R11, R6 ;  /* 0x000000060b37723e */ /* 0x000fe200000000ff */
[----:B------:R-:W-:Y:S01]  /*82c0*/  FFMA R9, R41, R42, R9 ;  /* 0x0000002a29097223 */ /* 0x000fe20000000009 */
[C---:B------:R-:W-:Y:S01]  /*82d0*/  FMUL R10, R38.reuse, R14 ;  /* 0x0000000e260a7220 */ /* 0x040fe20000400000 */
[----:B------:R-:W-:Y:S02]  /*82e0*/  HADD2.F32 R40, -RZ, R57.H1_H1 ;  /* 0x30000039ff287230 */ /* 0x000fe40000004100 */
[C---:B------:R-:W-:Y:S01]  /*82f0*/  FMUL R15, R38.reuse, R15 ;  /* 0x0000000f260f7220 */ /* 0x040fe20000400000 */
[----:B------:R3:W-:Y:S01]  /*8300*/  STS.128 [R97+0x2000], R52 ;  /* 0x0020003461007388 */ /* 0x0007e20000000c00 */
[----:B------:R-:W-:Y:S01]  /*8310*/  F2FP.F16.F32.PACK_AB R68, R9, R8 ;  /* 0x000000080944723e */ /* 0x000fe200000000ff */
[C---:B------:R-:W-:Y:S01]  /*8320*/  FFMA R10, R41.reuse, R43, R10 ;  /* 0x0000002b290a7223 */ /* 0x040fe2000000000a */
[--C-:B------:R-:W-:Y:S02]  /*8330*/  HADD2.F32 R43, -RZ, R58.reuse.H0_H0 ;  /* 0x2000003aff2b7230 */ /* 0x100fe40000004100 */
[----:B------:R-:W-:Y:S01]  /*8340*/  FFMA R15, R41, R40, R15 ;  /* 0x00000028290f7223 */ /* 0x000fe2000000000f */
[C---:B------:R-:W-:Y:S01]  /*8350*/  FMUL R12, R38.reuse, R16 ;  /* 0x00000010260c7220 */ /* 0x040fe20000400000 */
[----:B------:R-:W-:Y:S02]  /*8360*/  HADD2.F32 R42, -RZ, R58.H1_H1 ;  /* 0x3000003aff2a7230 */ /* 0x000fe40000004100 */
[C---:B------:R-:W-:Y:S01]  /*8370*/  FMUL R13, R38.reuse, R17 ;  /* 0x00000011260d7220 */ /* 0x040fe20000400000 */
[C---:B------:R-:W-:Y:S01]  /*8380*/  FMUL R14, R38.reuse, R18 ;  /* 0x00000012260e7220 */ /* 0x040fe20000400000 */
[----:B------:R-:W-:Y:S01]  /*8390*/  F2FP.F16.F32.PACK_AB R69, R15, R10 ;  /* 0x0000000a0f45723e */ /* 0x000fe200000000ff */
[C---:B------:R-:W-:Y:S01]  /*83a0*/  FFMA R12, R41.reuse, R43, R12 ;  /* 0x0000002b290c7223 */ /* 0x040fe2000000000c */
[----:B------:R-:W-:Y:S02]  /*83b0*/  HADD2.F32 R40, -RZ, R59.H1_H1 ;  /* 0x3000003bff287230 */ /* 0x000fe40000004100 */
[C---:B------:R-:W-:Y:S01]  /*83c0*/  FFMA R13, R41.reuse, R42, R13 ;  /* 0x0000002a290d7223 */ /* 0x040fe2000000000d */
[C---:B------:R-:W-:Y:S01]  /*83d0*/  FMUL R19, R38.reuse, R19 ;  /* 0x0000001326137220 */ /* 0x040fe20000400000 */
[--C-:B------:R-:W-:Y:S02]  /*83e0*/  HADD2.F32 R43, -RZ, R64.reuse.H0_H0 ;  /* 0x20000040ff2b7230 */ /* 0x100fe40000004100 */
[C---:B------:R-:W-:Y:S01]  /*83f0*/  FMUL R16, R38.reuse, R20 ;  /* 0x0000001426107220 */ /* 0x040fe20000400000 */
[----:B------:R-:W-:Y:S02]  /*8400*/  HADD2.F32 R42, -RZ, R64.H1_H1 ;  /* 0x30000040ff2a7230 */ /* 0x000fe40000004100 */
[C---:B------:R-:W-:Y:S01]  /*8410*/  FMUL R17, R38.reuse, R21 ;  /* 0x0000001526117220 */ /* 0x040fe20000400000 */
[C---:B------:R-:W-:Y:S01]  /*8420*/  FFMA R14, R41.reuse, R45, R14 ;  /* 0x0000002d290e7223 */ /* 0x040fe2000000000e */
[C---:B------:R-:W-:Y:S01]  /*8430*/  FFMA R19, R41.reuse, R40, R19 ;  /* 0x0000002829137223 */ /* 0x040fe20000000013 */
[--C-:B------:R-:W-:Y:S02]  /*8440*/  HADD2.F32 R45, -RZ, R65.reuse.H0_H0 ;  /* 0x20000041ff2d7230 */ /* 0x100fe40000004100 */
[C---:B------:R-:W-:Y:S01]  /*8450*/  FFMA R16, R41.reuse, R43, R16 ;  /* 0x0000002b29107223 */ /* 0x040fe20000000010 */
[C---:B------:R-:W-:Y:S01]  /*8460*/  FMUL R18, R38.reuse, R22 ;  /* 0x0000001626127220 */ /* 0x040fe20000400000 */
[----:B------:R-:W-:Y:S02]  /*8470*/  HADD2.F32 R40, -RZ, R65.H1_H1 ;  /* 0x30000041ff287230 */ /* 0x000fe40000004100 */
[C---:B------:R-:W-:Y:S01]  /*8480*/  FFMA R17, R41.reuse, R42, R17 ;  /* 0x0000002a29117223 */ /* 0x040fe20000000011 */
[C---:B------:R-:W-:Y:S01]  /*8490*/  FMUL R23, R38.reuse, R23 ;  /* 0x0000001726177220 */ /* 0x040fe20000400000 */
[--C-:B------:R-:W-:Y:S02]  /*84a0*/  HADD2.F32 R42, -RZ, R66.reuse.H0_H0 ;  /* 0x20000042ff2a7230 */ /* 0x100fe40000004100 */
[C---:B------:R-:W-:Y:S01]  /*84b0*/  FMUL R20, R38.reuse, R24 ;  /* 0x0000001826147220 */ /* 0x040fe20000400000 */
[C---:B------:R-:W-:Y:S01]  /*84c0*/  FFMA R18, R41.reuse, R45, R18 ;  /* 0x0000002d29127223 */ /* 0x040fe20000000012 */
        /* <DEDUP_REMOVED lines=11> */
[----:B------:R-:W-:Y:S01]  /*8580*/  FFMA R27, R41, R42, R27 ;  /* 0x0000002a291b7223 */ /* 0x000fe2000000001b */
        /* <DEDUP_REMOVED lines=17> */
[--C-:B------:R-:W-:Y:S02]  /*86a0*/  HADD2.F32 R45, -RZ, R75.reuse.H0_H0 ;  /* 0x2000004bff2d7230 */ /* 0x100fe40000004100 */
[C---:B------:R-:W-:Y:S01]  /*86b0*/  FMUL R30, R38.reuse, R34 ;  /* 0x00000022261e7220 */ /* 0x040fe20000400000 */
[----:B------:R-:W-:Y:S02]  /*86c0*/  HADD2.F32 R44, -RZ, R75.H1_H1 ;  /* 0x3000004bff2c7230 */ /* 0x000fe40000004100 */
[----:B------:R-:W-:Y:S01]  /*86d0*/  FFMA R31, R41, R40, R31 ;  /* 0x00000028291f7223 */ /* 0x000fe2000000001f */
[----:B------:R-:W-:Y:S01]  /*86e0*/  FMUL R35, R38, R35 ;  /* 0x0000002326237220 */ /* 0x000fe20000400000 */
[----:B---3--:R-:W-:Y:S01]  /*86f0*/  F2FP.F16.F32.PACK_AB R52, R17, R16 ;  /* 0x000000101134723e */ /* 0x008fe200000000ff */
        /* <DEDUP_REMOVED lines=11> */
[----:B------:R-:W-:Y:S02]  /*87b0*/  F2FP.F16.F32.PACK_AB R107, R35, R30 ;  /* 0x0000001e236b723e */ /* 0x000fe400000000ff */
[----:B-1----:R-:W-:Y:S03]  /*87c0*/  @P6 PRMT R61, R102, 0x654, R61 ;  /* 0x00000654663d6816 */ /* 0x002fe6000000003d */
[----:B------:R4:W-:Y:S01]  /*87d0*/  STS.128 [R91+0x2030], R104 ;  /* 0x002030685b007388 */ /* 0x0009e20000000c00 */
[----:B------:R-:W-:Y:S01]  /*87e0*/  @!PT LDS RZ, [RZ] ;  /* 0x00000000fffff984 */ /* 0x000fe20000000800 */
[----:B------:R-:W-:Y:S01]  /*87f0*/  @!PT LDS RZ, [RZ] ;  /* 0x00000000fffff984 */ /* 0x000fe20000000800 */
[----:B------:R-:W-:Y:S01]  /*8800*/  @!PT LDS RZ, [RZ] ;  /* 0x00000000fffff984 */ /* 0x000fe20000000800 */
[----:B------:R-:W-:Y:S01]  /*8810*/  @!PT LDS RZ, [RZ] ;  /* 0x00000000fffff984 */ /* 0x000fe20000000800 */
[----:B------:R1:W-:Y:S07]  /*8820*/  MEMBAR.ALL.CTA ;  /* 0x0000000000007992 */ /* 0x0003ee0000008000 */
[----:B-1----:R-:W1:Y:S02]  /*8830*/  FENCE.VIEW.ASYNC.S ;  /* 0x00000000000073c6 */ /* 0x002e640000000000 */
[----:B-1----:R-:W-:Y:S06]  /*8840*/  BAR.SYNC.DEFER_BLOCKING 0x1, 0x80 ;  /* 0x0042000000007b1d */ /* 0x002fec0000010000 */
[----:B------:R-:W-:Y:S05]  /*8850*/  @P0 BRA `(.L_x_139) ;  /* 0x0000000000380947 */ /* 0x000fea0003800000 */
[----:B------:R-:W-:Y:S02]  /*8860*/  UIADD3 UR4, UP0, UPT, UR62, 0x680, URZ ;  /* 0x000006803e047890 */ /* 0x000fe4000ff1e0ff */
[----:B------:R-:W-:Y:S02]  /*8870*/  UIADD3 UR13, UPT, UPT, UR49, 0x20, URZ ;  /* 0x00000020310d7890 */ /* 0x000fe4000fffe0ff */
[----:B------:R-:W-:Y:S02]  /*8880*/  UIADD3 UR12, UPT, UPT, UR43, 0x2400, URZ ;  /* 0x000024002b0c7890 */ /* 0x000fe4000fffe0ff */
[----:B------:R-:W-:Y:S01]  /*8890*/  UIADD3.X UR5, UPT, UPT, URZ, UR63, URZ, UP0, !UPT ;  /* 0x0000003fff057290 */ /* 0x000fe200087fe4ff */
[----:B------:R-:W-:Y:S01]  /*88a0*/  UMOV UR14, UR50 ;  /* 0x00000032000e7c82 */ /* 0x000fe20008000000 */
[----:B------:R-:W-:Y:S01]  /*88b0*/  UMOV UR15, UR36 ;  /* 0x00000024000f7c82 */ /* 0x000fe20008000000 */
[----:B------:R-:W-:Y:S02]  /*88c0*/  UIADD3 UR9, UPT, UPT, UR49, 0xa0, URZ ;  /* 0x000000a031097890 */ /* 0x000fe4000fffe0ff */
[----:B------:R-:W-:Y:S01]  /*88d0*/  UIADD3 UR8, UPT, UPT, UR43, 0x3400, URZ ;  /* 0x000034002b087890 */ /* 0x000fe2000fffe0ff */
[----:B------:R-:W-:Y:S03]  /*88e0*/  UMOV UR10, UR50 ;  /* 0x00000032000a7c82 */ /* 0x000fe60008000000 */
[----:B------:R1:W-:Y:S01]  /*88f0*/  UTMASTG.3D [UR12], [UR4] ;  /* 0x0000000c040073b5 */ /* 0x0003e20008010000 */
[----:B------:R-:W-:Y:S04]  /*8900*/  UMOV UR11, UR36 ;  /* 0x00000024000b7c82 */ /* 0x000fe80008000000 */
[----:B------:R1:W-:Y:S01]  /*8910*/  UTMASTG.3D [UR8], [UR4] ;  /* 0x00000008040073b5 */ /* 0x0003e20008010000 */
[----:B------:R0:W-:Y:S01]  /*8920*/  UTMACMDFLUSH ;  /* 0x00000000000079b7 */ /* 0x0001e20000000000 */
[----:B-1----:R-:W-:Y:S04]  /*8930*/  DEPBAR.LE SB0, 0x1 ;  /* 0x000080400000791a */ /* 0x002fe80000000000 */
.L_x_139:
[----:B------:R-:W-:Y:S05]  /*8940*/  BSYNC.RECONVERGENT B0 ;  /* 0x0000000000007941 */ /* 0x000fea0003800200 */
.L_x_138:
[----:B------:R-:W-:Y:S01]  /*8950*/  BAR.SYNC.DEFER_BLOCKING 0x1, 0x80 ;  /* 0x0042000000007b1d */ /* 0x000fe20000010000 */
[----:B------:R-:W-:Y:S04]  /*8960*/  UIADD3 UR4, UPT, UPT, UR46, 0x1, URZ ;  /* 0x000000012e047890 */ /* 0x000fe8000fffe0ff */
[----:B------:R-:W-:Y:S04]  /*8970*/  UISETP.NE.AND UP0, UPT, UR4, 0x4, UPT ;  /* 0x000000040400788c */ /* 0x000fe8000bf05270 */
[----:B------:R-:W-:Y:S01]  /*8980*/  USEL UR44, UR4, URZ, UP0 ;  /* 0x000000ff042c7287 */ /* 0x000fe20008000000 */
[----:B------:R1:W-:Y:S01]  /*8990*/  @P6 SYNCS.ARRIVE.TRANS64.RED.A1T0 RZ, [R61+URZ], RZ ;  /* 0x000000ff3dff69a7 */ /* 0x0003e200081004ff */
[----:B------:R-:W-:Y:S01]  /*89a0*/  BSSY B1, `(.L_x_140) ;  /* 0x0000017000017945 */ /* 0x000fe20003800000 */
[----:B------:R-:W3:Y:S02]  /*89b0*/  @P6 SYNCS.PHASECHK.TRANS64.TRYWAIT P0, [R62+URZ+0x100], R63 ;  /* 0x0001003f3e0065a7 */ /* 0x000ee400080011ff */
[----:B---3--:R-:W-:Y:S01]  /*89c0*/  @P6 SEL R47, RZ, 0x1, !P0 ;  /* 0x00000001ff2f6807 */ /* 0x008fe20004000000 */
[----:B-1----:R-:W-:Y:S06]  /*89d0*/  @!P6 BRA `(.L_x_141) ;  /* 0x00000000004ce947 */ /* 0x002fec0003800000 */
        /* <DEDUP_REMOVED lines=9> */
[----:B------:R-:W-:Y:S04]  /*8a70*/  SHF.L.U32 R5, R94, 0x1f, RZ ;  /* 0x0000001f5e057819 */ /* 0x000fe800000006ff */
[----:B------:R-:W1:Y:S02]  /*8a80*/  SYNCS.PHASECHK.TRANS64.TRYWAIT P0, [R62+URZ+0x100], R5 ;  /* 0x000100053e0075a7 */ /* 0x000e6400080011ff */
[----:B-1----:R-:W-:Y:S05]  /*8a90*/  @!P0 BRA `(.L_x_144) ;  /* 0x0000002c00088947 */ /* 0x002fea0003800000 */
.L_x_143:
[----:B------:R-:W-:Y:S05]  /*8aa0*/  BSYNC B0 ;  /* 0x0000000000007941 */ /* 0x000fea0003800000 */
.L_x_142:
[----:B------:R-:W-:Y:S02]  /*8ab0*/  ISETP.NE.AND P0, PT, R60, RZ, PT ;  /* 0x000000ff3c00720c */ /* 0x000fe40003f05270 */
[----:B------:R-:W-:Y:S11]  /*8ac0*/  IADD3 R46, PT, PT, R46, 0x1, RZ ;  /* 0x000000012e2e7810 */ /* 0x000ff60007ffe0ff */
[----:B------:R3:W1:Y:S04]  /*8ad0*/  @P0 LDS.128 R48, [R4] ;  /* 0x0000000004300984 */ /* 0x0006680000000c00 */
[----:B------:R3:W1:Y:S04]  /*8ae0*/  @P0 LDS.128 R56, [R3+0x10] ;  /* 0x0000100003380984 */ /* 0x0006680000000c00 */
[----:B------:R3:W1:Y:S04]  /*8af0*/  @P0 LDS.128 R64, [R2+0x20] ;  /* 0x0000200002400984 */ /* 0x0006680000000c00 */
[----:B------:R3:W1:Y:S02]  /*8b00*/  @P0 LDS.128 R72, [R0+0x30] ;  /* 0x0000300000480984 */ /* 0x0006640000000c00 */
.L_x_141:
[----:B------:R-:W-:Y:S05]  /*8b10*/  BSYNC B1 ;  /* 0x0000000000017941 */ /* 0x000fea0003800000 */
.L_x_140:
[----:B---3--:R-:W-:Y:S05]  /*8b20*/  VIADD R0, R39, 0x40 ;  /* 0x0000004027007836 */ /* 0x008fea0000000000 */
[----:B------:R-:W-:Y:S04]  /*8b30*/  SHF.R.U32.HI R0, RZ, 0x15, R0 ;  /* 0x00000015ff007819 */ /* 0x000fe80000011600 */
[----:B------:R-:W-:Y:S11]  /*8b40*/  LOP3.LUT P0, RZ, R0, 0x3, R85, 0x48, !PT ;  /* 0x0000000300ff7812 */ /* 0x000ff60007804855 */
[----:B------:R-:W-:Y:S02]  /*8b50*/  @!UPT UIADD3 URZ, UPT, UPT, URZ, URZ, URZ ;  /* 0x000000fffffff290 */ /* 0x000fe4000fffe0ff */
[----:B------:R-:W-:Y:S05]  /*8b60*/  @!P0 BRA `(.L_x_145) ;  /* 0x0000000000408947 */ /* 0x000fea0003800000 */
[----:B------:R-:W1:Y:S01]  /*8b70*/  LDCU.64 UR8, c[0x4][0x70] ;  /* 0x01000e00ff0877ac */ /* 0x000e620008000a00 */
[----:B------:R-:W-:Y:S01]  /*8b80*/  MOV R3, 0x0 ;  /* 0x0000000000037802 */ /* 0x000fe20000000f00 */
[----:B------:R-:W-:Y:S02]  /*8b90*/  HFMA2 R12, -RZ, RZ, 0, 5.9604644775390625e-08 ;  /* 0x00000001ff0c7431 */ /* 0x000fe400000001ff */
[----:B------:R-:W-:Y:S02]  /*8ba0*/  IMAD.MOV.U32 R8, RZ, RZ, 0x192 ;  /* 0x00000192ff087424 */ /* 0x000fe400078e00ff */
[----:B------:R-:W-:Y:S01]  /*8bb0*/  IMAD.MOV.U32 R13, RZ, RZ, RZ ;  /* 0x000000ffff0d7224 */ /* 0x000fe200078e00ff */
[----:B------:R-:W3:Y:S01]  /*8bc0*/  LDCU.64 UR6, c[0x4][0x78] ;  /* 0x01000f00ff0677ac */ /* 0x000ee20008000a00 */
[----:B------:R-:W2:Y:S01]  /*8bd0*/  LDC.64 R2, c[0x4][R3] ;  /* 0x0100000003027b82 */ /* 0x000ea20000000a00 */
[----:B------:R-:W5:Y:S01]  /*8be0*/  LDCU.64 UR4, c[0x4][0x10] ;  /* 0x01000200ff0477ac */ /* 0x000f620008000a00 */
[----:B-1----:R-:W-:Y:S01]  /*8bf0*/  MOV R5, UR9 ;  /* 0x0000000900057c02 */ /* 0x002fe20008000f00 */
[----:B------:R-:W-:Y:S01]  /*8c00*/  IMAD.U32 R4, RZ, RZ, UR8 ;  /* 0x00000008ff047e24 */ /* 0x000fe2000f8e00ff */
[----:B---3--:R-:W-:Y:S01]  /*8c10*/  MOV R7, UR7 ;  /* 0x0000000700077c02 */ /* 0x008fe20008000f00 */
[----:B------:R-:W-:Y:S01]  /*8c20*/  IMAD.U32 R6, RZ, RZ, UR6 ;  /* 0x00000006ff067e24 */ /* 0x000fe2000f8e00ff */
[----:B-----5:R-:W-:Y:S01]  /*8c30*/  MOV R11, UR5 ;  /* 0x00000005000b7c02 */ /* 0x020fe20008000f00 */
[----:B------:R-:W-:Y:S02]  /*8c40*/  IMAD.U32 R10, RZ, RZ, UR4 ;  /* 0x00000004ff0a7e24 */ /* 0x000fe4000f8e00ff */
[----:B------:R-:W-:Y:S07]  /*8c50*/  LEPC R20, `(.L_x_145) ;  /* 0x000000001014794e */ /* 0x000fee0000000000 */
[----:B--2-4-:R-:W-:Y:S05]  /*8c60*/  CALL.ABS.NOINC R2 ;  /* 0x0000000002007343 */ /* 0x014fea0003c00000 */
.L_x_145:
[----:B------:R-:W-:Y:S05]  /*8c70*/  WARPSYNC.ALL ;  /* 0x0000000000007948 */ /* 0x000fea0003800000 */
[----:B------:R-:W-:Y:S01]  /*8c80*/  R2UR UR4, R39 ;  /* 0x00000000270472ca */ /* 0x000fe200000e0000 */
[--C-:B-1----:R-:W-:Y:S01]  /*8c90*/  HADD2.F32 R40, -RZ, R48.reuse.H0_H0 ;  /* 0x20000030ff287230 */ /* 0x102fe20000004100 */
[----:B------:R-:W-:Y:S01]  /*8ca0*/  ISETP.NE.AND P6, PT, R100, RZ, PT ;  /* 0x000000ff6400720c */ /* 0x000fe20003fc5270 */
[----:B------:R-:W-:Y:S01]  /*8cb0*/  HADD2.F32 R43, -RZ, R48.H1_H1 ;  /* 0x30000030ff2b7230 */ /* 0x000fe20000004100 */
[----:B------:R-:W-:Y:S01]  /*8cc0*/  ISETP.NE.AND P0, PT, R99, RZ, PT ;  /* 0x000000ff6300720c */ /* 0x000fe20003f05270 */
[----:B------:R-:W-:Y:S01]  /*8cd0*/  HADD2.F32 R42, -RZ, R49.H0_H0 ;  /* 0x20000031ff2a7230 */ /* 0x000fe20000004100 */
[----:B------:R-:W-:Y:S01]  /*8ce0*/  MOV R61, UR44 ;  /* 0x0000002c003d7c02 */ /* 0x000fe20008000f00 */
[--C-:B------:R-:W-:Y:S01]  /*8cf0*/  HADD2.F32 R45, -RZ, R51.reuse.H0_H0 ;  /* 0x20000033ff2d7230 */ /* 0x100fe20000004100 */
[----:B------:R-:W-:Y:S01]  /*8d00*/  BSSY.RECONVERGENT B0, `(.L_x_146) ;  /* 0x000008d000007945 */ /* 0x000fe20003800200 */
[----:B------:R-:W-:Y:S01]  /*8d10*/  HADD2.F32 R44, -RZ, R51.H1_H1 ;  /* 0x30000033ff2c7230 */ /* 0x000fe20000004100 */
[----:B------:R-:W-:Y:S03]  /*8d20*/  LEA R62, R46, UR43, 0x3 ;  /* 0x0000002b2e3e7c11 */ /* 0x000fe6000f8e18ff */
[----:B------:R-:W1:Y:S02]  /*8d30*/  LDTM.x32 R4, tmem[UR4+0x40] ;  /* 0x00004004000479ee */ /* 0x000e6400082c0000 */
[----:B------:R-:W-:Y:S02]  /*8d40*/  @P6 LEA R61, R61, UR43, 0x3 ;  /* 0x0000002b3d3d6c11 */ /* 0x000fe4000f8e18ff */
[----:B------:R-:W-:Y:S02]  /*8d50*/  @P6 SHF.L.U32 R63, R94, 0x1f, RZ ;  /* 0x0000001f5e3f6819 */ /* 0x000fe400000006ff */
[----:B------:R-:W-:Y:S04]  /*8d60*/  @P6 IADD3 R61, PT, PT, R61, 0x120, RZ ;  /* 0x000001203d3d6810 */ /* 0x000fe80007ffe0ff */
[----:B------:R-:W-:Y:S01]  /*8d70*/  @P6 PRMT R61, R102, 0x654, R61 ;  /* 0x00000654663d6816 */ /* 0x000fe2000000003d */
[C---:B-1----:R-:W-:Y:S01]  /*8d80*/  FMUL R0, R38.reuse, R4 ;  /* 0x0000000426007220 */ /* 0x042fe20000400000 */
        /* <DEDUP_REMOVED lines=10> */
[----:B----4-:R-:W-:Y:S01]  /*8e30*/  F2FP.F16.F32.PACK_AB R68, R2, R0 ;  /* 0x000000000244723e */ /* 0x010fe200000000ff */
[C---:B------:R-:W-:Y:S01]  /*8e40*/  FFMA R7, R41.reuse, R40, R7 ;  /* 0x0000002829077223 */ /* 0x040fe20000000007 */
[----:B------:R-:W-:Y:S01]  /*8e50*/  FFMA R4, R41, R43, R4 ;  /* 0x0000002b29047223 */ /* 0x000fe20000000004 */
[C---:B------:R-:W-:Y:S01]  /*8e60*/  FMUL R5, R38.reuse, R9 ;  /* 0x0000000926057220 */ /* 0x040fe20000400000 */
[C---:B------:R-:W-:Y:S01]  /*8e70*/  FMUL R6, R38.reuse, R10 ;  /* 0x0000000a26067220 */ /* 0x040fe20000400000 */
[C---:B------:R-:W-:Y:S01]  /*8e80*/  FMUL R11, R38.reuse, R11 ;  /* 0x0000000b260b7220 */ /* 0x040fe20000400000 */
[--C-:B------:R-:W-:Y:S01]  /*8e90*/  HADD2.F32 R40, -RZ, R56.reuse.H0_H0 ;  /* 0x20000038ff287230 */ /* 0x100fe20000004100 */
[----:B------:R-:W-:Y:S01]  /*8ea0*/  F2FP.F16.F32.PACK_AB R69, R7, R3 ;  /* 0x000000030745723e */ /* 0x000fe200000000ff */
[C---:B------:R-:W-:Y:S01]  /*8eb0*/  FFMA R5, R41.reuse, R42, R5 ;  /* 0x0000002a29057223 */ /* 0x040fe20000000005 */
[C---:B------:R-:W-:Y:S01]  /*8ec0*/  FFMA R6, R41.reuse, R45, R6 ;  /* 0x0000002d29067223 */ /* 0x040fe20000000006 */
[----:B------:R-:W-:Y:S01]  /*8ed0*/  FFMA R11, R41, R44, R11 ;  /* 0x0000002c290b7223 */ /* 0x000fe2000000000b */
[C---:B------:R-:W-:Y:S01]  /*8ee0*/  FMUL R8, R38.reuse, R12 ;  /* 0x0000000c26087220 */ /* 0x040fe20000400000 */
[----:B------:R-:W-:Y:S01]  /*8ef0*/  HADD2.F32 R42, -RZ, R56.H1_H1 ;  /* 0x30000038ff2a7230 */ /* 0x000fe20000004100 */
[----:B------:R-:W-:Y:S01]  /*8f00*/  F2FP.F16.F32.PACK_AB R70, R5, R4 ;  /* 0x000000040546723e */ /* 0x000fe200000000ff */
[C---:B------:R-:W-:Y:S01]  /*8f10*/  FMUL R9, R38.reuse, R13 ;  /* 0x0000000d26097220 */ /* 0x040fe20000400000 */
[----:B------:R-:W-:Y:S01]  /*8f20*/  F2FP.F16.F32.PACK_AB R71, R11, R6 ;  /* 0x000000060b47723e */ /* 0x000fe200000000ff */
[C---:B------:R-:W-:Y:S01]  /*8f30*/  FFMA R8, R41.reuse, R40, R8 ;  /* 0x0000002829087223 */ /* 0x040fe20000000008 */
[--C-:B------:R-:W-:Y:S02]  /*8f40*/  HADD2.F32 R43, -RZ, R57.reuse.H0_H0 ;  /* 0x20000039ff2b7230 */ /* 0x100fe40000004100 */
[----:B------:R-:W-:Y:S01]  /*8f50*/  FFMA R9, R41, R42, R9 ;  /* 0x0000002a29097223 */ /* 0x000fe20000000009 */
[C---:B------:R-:W-:Y:S01]  /*8f60*/  FMUL R10, R38.reuse, R14 ;  /* 0x0000000e260a7220 */ /* 0x040fe20000400000 */
[----:B------:R1:W-:Y:S01]  /*8f70*/  STS.128 [R97+0x4000], R68 ;  /* 0x0040004461007388 */ /* 0x0003e20000000c00 */
[----:B------:R-:W-:Y:S02]  /*8f80*/  HADD2.F32 R40, -RZ, R57.H1_H1 ;  /* 0x30000039ff287230 */ /* 0x000fe40000004100 */
[C---:B------:R-:W-:Y:S01]  /*8f90*/  FMUL R15, R38.reuse, R15 ;  /* 0x0000000f260f7220 */ /* 0x040fe20000400000 */
[----:B------:R-:W-:Y:S01]  /*8fa0*/  F2FP.F16.F32.PACK_AB R52, R9, R8 ;  /* 0x000000080934723e */ /* 0x000fe200000000ff */
[C---:B------:R-:W-:Y:S01]  /*8fb0*/  FFMA R10, R41.reuse, R43, R10 ;  /* 0x0000002b290a7223 */ /* 0x040fe2000000000a */
[--C-:B------:R-:W-:Y:S02]  /*8fc0*/  HADD2.F32 R42, -RZ, R58.reuse.H0_H0 ;  /* 0x2000003aff2a7230 */ /* 0x100fe40000004100 */
        /* <DEDUP_REMOVED lines=60> */
[----:B-1----:R-:W-:Y:S01]  /*9390*/  F2FP.F16.F32.PACK_AB R68, R17, R16 ;  /* 0x000000101144723e */ /* 0x002fe200000000ff */
        /* <DEDUP_REMOVED lines=35> */
.L_x_147:
[----:B------:R-:W-:Y:S05]  /*95d0*/  BSYNC.RECONVERGENT B0 ;  /* 0x0000000000007941 */ /* 0x000fea0003800200 */
.L_x_146:
[----:B------:R-:W-:Y:S01]  /*95e0*/  BAR.SYNC.DEFER_BLOCKING 0x1, 0x80 ;  /* 0x0042000000007b1d */ /* 0x000fe20000010000 */
[----:B------:R-:W-:Y:S04]  /*95f0*/  UIADD3 UR4, UPT, UPT, UR44, 0x1, URZ ;  /* 0x000000012c047890 */ /* 0x000fe8000fffe0ff */
[----:B------:R-:W-:Y:S04]  /*9600*/  UISETP.NE.AND UP0, UPT, UR4, 0x4, UPT ;  /* 0x000000040400788c */ /* 0x000fe8000bf05270 */
[----:B------:R-:W-:Y:S01]  /*9610*/  USEL UR46, UR4, URZ, UP0 ;  /* 0x000000ff042e7287 */ /* 0x000fe20008000000 */
[----:B------:R1:W-:Y:S01]  /*9620*/  @P6 SYNCS.ARRIVE.TRANS64.RED.A1T0 RZ, [R61+URZ], RZ ;  /* 0x000000ff3dff69a7 */ /* 0x0003e200081004ff */
[----:B------:R-:W-:Y:S01]  /*9630*/  BSSY B1, `(.L_x_148) ;  /* 0x0000017000017945 */ /* 0x000fe20003800000 */
[----:B------:R-:W4:Y:S02]  /*9640*/  @P6 SYNCS.PHASECHK.TRANS64.TRYWAIT P0, [R62+URZ+0x100], R63 ;  /* 0x0001003f3e0065a7 */ /* 0x000f2400080011ff */
[----:B----4-:R-:W-:Y:S01]  /*9650*/  @P6 SEL R47, RZ, 0x1, !P0 ;  /* 0x00000001ff2f6807 */ /* 0x010fe20004000000 */
        /* <DEDUP_REMOVED lines=13> */
.L_x_151:
[----:B------:R-:W-:Y:S05]  /*9730*/  BSYNC B0 ;  /* 0x0000000000007941 */ /* 0x000fea0003800000 */
.L_x_150:
[----:B------:R-:W-:Y:S11]  /*9740*/  ISETP.NE.AND P0, PT, R60, RZ, PT ;  /* 0x000000ff3c00720c */ /* 0x000ff60003f05270 */
[----:B------:R-:W-:Y:S02]  /*9750*/  @!UPT UIADD3 URZ, UPT, UPT, URZ, URZ, URZ ;  /* 0x000000fffffff290 */ /* 0x000fe4000fffe0ff */
[----:B------:R4:W1:Y:S04]  /*9760*/  @P0 LDS.128 R48, [R3] ;  /* 0x0000000003300984 */ /* 0x0008680000000c00 */
[----:B------:R4:W1:Y:S04]  /*9770*/  @P0 LDS.128 R56, [R2+0x10] ;  /* 0x0000100002380984 */ /* 0x0008680000000c00 */
[----:B------:R4:W1:Y:S04]  /*9780*/  @P0 LDS.128 R64, [R0+0x20] ;  /* 0x0000200000400984 */ /* 0x0008680000000c00 */
[----:B------:R4:W1:Y:S02]  /*9790*/  @P0 LDS.128 R72, [R46+0x30] ;  /* 0x000030002e480984 */ /* 0x0008640000000c00 */
.L_x_149:
[----:B------:R-:W-:Y:S05]  /*97a0*/  BSYNC B1 ;  /* 0x0000000000017941 */ /* 0x000fea0003800000 */
.L_x_148:
[----:B----4-:R-:W-:Y:S05]  /*97b0*/  VIADD R0, R39, 0x60 ;  /* 0x0000006027007836 */ /* 0x010fea0000000000 */
        /* <DEDUP_REMOVED lines=9> */
[----:B------:R-:W4:Y:S01]  /*9850*/  LDCU.64 UR6, c[0x4][0x78] ;  /* 0x01000f00ff0677ac */ /* 0x000f220008000a00 */
[----:B------:R-:W2:Y:S01]  /*9860*/  LDC.64 R2, c[0x4][R3] ;  /* 0x0100000003027b82 */ /* 0x000ea20000000a00 */
[----:B------:R-:W5:Y:S01]  /*9870*/  LDCU.64 UR4, c[0x4][0x10] ;  /* 0x01000200ff0477ac */ /* 0x000f620008000a00 */
[----:B-1----:R-:W-:Y:S01]  /*9880*/  MOV R5, UR9 ;  /* 0x0000000900057c02 */ /* 0x002fe20008000f00 */
[----:B------:R-:W-:Y:S01]  /*9890*/  IMAD.U32 R4, RZ, RZ, UR8 ;  /* 0x00000008ff047e24 */ /* 0x000fe2000f8e00ff */
[----:B----4-:R-:W-:Y:S01]  /*98a0*/  MOV R7, UR7 ;  /* 0x0000000700077c02 */ /* 0x010fe20008000f00 */
[----:B------:R-:W-:Y:S01]  /*98b0*/  IMAD.U32 R6, RZ, RZ, UR6 ;  /* 0x00000006ff067e24 */ /* 0x000fe2000f8e00ff */
[----:B-----5:R-:W-:Y:S01]  /*98c0*/  MOV R11, UR5 ;  /* 0x00000005000b7c02 */ /* 0x020fe20008000f00 */
[----:B------:R-:W-:Y:S02]  /*98d0*/  IMAD.U32 R10, RZ, RZ, UR4 ;  /* 0x00000004ff0a7e24 */ /* 0x000fe4000f8e00ff */
[----:B------:R-:W-:Y:S07]  /*98e0*/  LEPC R20, `(.L_x_153) ;  /* 0x000000001014794e */ /* 0x000fee0000000000 */
[----:B--23--:R-:W-:Y:S05]  /*98f0*/  CALL.ABS.NOINC R2 ;  /* 0x0000000002007343 */ /* 0x00cfea0003c00000 */
.L_x_153:
[----:B------:R-:W-:Y:S01]  /*9900*/  ISETP.NE.AND P0, PT, R99, RZ, PT ;  /* 0x000000ff6300720c */ /* 0x000fe20003f05270 */
[----:B------:R-:W-:Y:S05]  /*9910*/  WARPSYNC.ALL ;  /* 0x0000000000007948 */ /* 0x000fea0003800000 */
[----:B------:R-:W-:Y:S01]  /*9920*/  R2UR UR4, R39 ;  /* 0x00000000270472ca */ /* 0x000fe200000e0000 */
[--C-:B-1----:R-:W-:Y:S01]  /*9930*/  HADD2.F32 R40, -RZ, R48.reuse.H0_H0 ;  /* 0x20000030ff287230 */ /* 0x102fe20000004100 */
[----:B------:R-:W-:Y:S01]  /*9940*/  IADD3 R101, PT, PT, R101, 0x190, RZ ;  /* 0x0000019065657810 */ /* 0x000fe20007ffe0ff */
[----:B------:R-:W-:Y:S01]  /*9950*/  HADD2.F32 R42, -RZ, R48.H1_H1 ;  /* 0x30000030ff2a7230 */ /* 0x000fe20000004100 */
[----:B------:R-:W-:Y:S01]  /*9960*/  BSSY.RECONVERGENT B0, `(.L_x_154) ;  /* 0x000008d000007945 */ /* 0x000fe20003800200 */
[--C-:B------:R-:W-:Y:S01]  /*9970*/  HADD2.F32 R43, -RZ, R49.reuse.H0_H0 ;  /* 0x20000031ff2b7230 */ /* 0x100fe20000004100 */
[----:B------:R-:W-:Y:S01]  /*9980*/  LOP3.LUT R101, R101, 0xfefffff8, RZ, 0xc0, !PT ;  /* 0xfefffff865657812 */ /* 0x000fe200078ec0ff */
[----:B------:R-:W-:Y:S02]  /*9990*/  HADD2.F32 R44, -RZ, R49.H1_H1 ;  /* 0x30000031ff2c7230 */ /* 0x000fe40000004100 */
[--C-:B------:R-:W-:Y:S02]  /*99a0*/  HADD2.F32 R45, -RZ, R50.reuse.H0_H0 ;  /* 0x20000032ff2d7230 */ /* 0x100fe40000004100 */
[----:B------:R-:W-:Y:S02]  /*99b0*/  HADD2.F32 R46, -RZ, R50.H1_H1 ;  /* 0x30000032ff2e7230 */ /* 0x000fe40000004100 */
[----:B------:R-:W1:Y:S01]  /*99c0*/  LDTM.x32 R4, tmem[UR4+0x60] ;  /* 0x00006004000479ee */ /* 0x000e6200082c0000 */
[----:B------:R-:W-:Y:S01]  /*99d0*/  NOP ;  /* 0x0000000000007918 */ /* 0x000fe20000000000 */
[----:B-1----:R1:W-:Y:S01]  /*99e0*/  SYNCS.ARRIVE.TRANS64.RED.A1T0 RZ, [R101+URZ], RZ ;  /* 0x000000ff65ff79a7 */ /* 0x0023e200081004ff */
[--C-:B------:R-:W-:Y:S02]  /*99f0*/  HADD2.F32 R47, -RZ, R51.reuse.H0_H0 ;  /* 0x20000033ff2f7230 */ /* 0x100fe40000004100 */
[----:B------:R-:W-:Y:S02]  /*9a00*/  HADD2.F32 R48, -RZ, R51.H1_H1 ;  /* 0x30000033ff307230 */ /* 0x000fe40000004100 */
[--C-:B------:R-:W-:Y:S02]  /*9a10*/  HADD2.F32 R49, -RZ, R56.reuse.H0_H0 ;  /* 0x20000038ff317230 */ /* 0x100fe40000004100 */
[----:B------:R-:W-:Y:S02]  /*9a20*/  HADD2.F32 R51, -RZ, R56.H1_H1 ;  /* 0x30000038ff337230 */ /* 0x000fe40000004100 */
[--C-:B------:R-:W-:Y:S02]  /*9a30*/  HADD2.F32 R50, -RZ, R57.reuse.H0_H0 ;  /* 0x20000039ff327230 */ /* 0x100fe40000004100 */
[----:B---3--:R-:W-:Y:S02]  /*9a40*/  HADD2.F32 R52, -RZ, R57.H1_H1 ;  /* 0x30000039ff347230 */ /* 0x008fe40000004100 */
[--C-:B------:R-:W-:Y:S02]  /*9a50*/  HADD2.F32 R53, -RZ, R58.reuse.H0_H0 ;  /* 0x2000003aff357230 */ /* 0x100fe40000004100 */
[----:B------:R-:W-:Y:S02]  /*9a60*/  HADD2.F32 R54, -RZ, R58.H1_H1 ;  /* 0x3000003aff367230 */ /* 0x000fe40000004100 */
[--C-:B------:R-:W-:Y:S02]  /*9a70*/  HADD2.F32 R55, -RZ, R59.reuse.H0_H0 ;  /* 0x2000003bff377230 */ /* 0x100fe40000004100 */
[----:B------:R-:W-:Y:S02]  /*9a80*/  HADD2.F32 R56, -RZ, R59.H1_H1 ;  /* 0x3000003bff387230 */ /* 0x000fe40000004100 */
[--C-:B------:R-:W-:Y:S02]  /*9a90*/  HADD2.F32 R57, -RZ, R64.reuse.H0_H0 ;  /* 0x20000040ff397230 */ /* 0x100fe40000004100 */
[C---:B------:R-:W-:Y:S01]  /*9aa0*/  FMUL R4, R38.reuse, R4 ;  /* 0x0000000426047220 */ /* 0x040fe20000400000 */
[C---:B------:R-:W-:Y:S01]  /*9ab0*/  FMUL R5, R38.reuse, R5 ;  /* 0x0000000526057220 */ /* 0x040fe20000400000 */
[C---:B------:R-:W-:Y:S01]  /*9ac0*/  FMUL R6, R38.reuse, R6 ;  /* 0x0000000626067220 */ /* 0x040fe20000400000 */
[C---:B------:R-:W-:Y:S01]  /*9ad0*/  FMUL R7, R38.reuse, R7 ;  /* 0x0000000726077220 */ /* 0x040fe20000400000 */
[C---:B------:R-:W-:Y:S01]  /*9ae0*/  FFMA R4, R41.reuse, R40, R4 ;  /* 0x0000002829047223 */ /* 0x040fe20000000004 */
[C---:B------:R-:W-:Y:S01]  /*9af0*/  FFMA R5, R41.reuse, R42, R5 ;  /* 0x0000002a29057223 */ /* 0x040fe20000000005 */
[C---:B------:R-:W-:Y:S01]  /*9b00*/  FFMA R6, R41.reuse, R43, R6 ;  /* 0x0000002b29067223 */ /* 0x040fe20000000006 */
[----:B------:R-:W-:Y:S01]  /*9b10*/  FFMA R7, R41, R44, R7 ;  /* 0x0000002c29077223 */ /* 0x000fe20000000007 */
[C---:B------:R-:W-:Y:S01]  /*9b20*/  FMUL R8, R38.reuse, R8 ;  /* 0x0000000826087220 */ /* 0x040fe20000400000 */
[C---:B------:R-:W-:Y:S01]  /*9b30*/  FMUL R9, R38.reuse, R9 ;  /* 0x0000000926097220 */ /* 0x040fe20000400000 */
[----:B------:R-:W-:Y:S01]  /*9b40*/  F2FP.F16.F32.PACK_AB R104, R5, R4 ;  /* 0x000000040568723e */ /* 0x000fe200000000ff */
[C---:B------:R-:W-:Y:S01]  /*9b50*/  FMUL R10, R38.reuse, R10 ;  /* 0x0000000a260a7220 */ /* 0x040fe20000400000 */
[----:B------:R-:W-:Y:S01]  /*9b60*/  F2FP.F16.F32.PACK_AB R105, R7, R6 ;  /* 0x000000060769723e */ /* 0x000fe200000000ff */
[C---:B------:R-:W-:Y:S01]  /*9b70*/  FFMA R8, R41.reuse, R45, R8 ;  /* 0x0000002d29087223 */ /* 0x040fe20000000008 */
[C---:B------:R-:W-:Y:S01]  /*9b80*/  FFMA R9, R41.reuse, R46, R9 ;  /* 0x0000002e29097223 */ /* 0x040fe20000000009 */
[----:B------:R-:W-:Y:S01]  /*9b90*/  FFMA R10, R41, R47, R10 ;  /* 0x0000002f290a7223 */ /* 0x000fe2000000000a */
[C---:B------:R-:W-:Y:S01]  /*9ba0*/  FMUL R11, R38.reuse, R11 ;  /* 0x0000000b260b7220 */ /* 0x040fe20000400000 */
[C---:B------:R-:W-:Y:S01]  /*9bb0*/  FMUL R0, R38.reuse, R12 ;  /* 0x0000000c26007220 */ /* 0x040fe20000400000 */
[C---:B------:R-:W-:Y:S01]  /*9bc0*/  FMUL R2, R38.reuse, R13 ;  /* 0x0000000d26027220 */ /* 0x040fe20000400000 */
[----:B------:R-:W-:Y:S01]  /*9bd0*/  F2FP.F16.F32.PACK_AB R106, R9, R8 ;  /* 0x00000008096a723e */ /* 0x000fe200000000ff */
[C---:B------:R-:W-:Y:S01]  /*9be0*/  FFMA R11, R41.reuse, R48, R11 ;  /* 0x00000030290b7223 */ /* 0x040fe2000000000b */
[C---:B------:R-:W-:Y:S01]  /*9bf0*/  FFMA R0, R41.reuse, R49, R0 ;  /* 0x0000003129007223 */ /* 0x040fe20000000000 */
[C---:B------:R-:W-:Y:S01]  /*9c00*/  FFMA R2, R41.reuse, R51, R2 ;  /* 0x0000003329027223 */ /* 0x040fe20000000002 */
[C---:B------:R-:W-:Y:S01]  /*9c10*/  FMUL R3, R38.reuse, R14 ;  /* 0x0000000e26037220 */ /* 0x040fe20000400000 */
[C---:B------:R-:W-:Y:S01]  /*9c20*/  FMUL R15, R38.reuse, R15 ;  /* 0x0000000f260f7220 */ /* 0x040fe20000400000 */
[C---:B------:R-:W-:Y:S01]  /*9c30*/  FMUL R12, R38.reuse, R16 ;  /* 0x00000010260c7220 */ /* 0x040fe20000400000 */
[C---:B------:R-:W-:Y:S01]  /*9c40*/  FMUL R13, R38.reuse, R17 ;  /* 0x00000011260d7220 */ /* 0x040fe20000400000 */
[C---:B------:R-:W-:Y:S01]  /*9c50*/  FFMA R3, R41.reuse, R50, R3 ;  /* 0x0000003229037223 */ /* 0x040fe20000000003 */
[C---:B------:R-:W-:Y:S01]  /*9c60*/  FMUL R14, R38.reuse, R18 ;  /* 0x00000012260e7220 */ /* 0x040fe20000400000 */
[----:B------:R-:W-:Y:S01]  /*9c70*/  FFMA R15, R41, R52, R15 ;  /* 0x00000034290f7223 */ /* 0x000fe2000000000f */
[C---:B------:R-:W-:Y:S01]  /*9c80*/  FMUL R19, R38.reuse, R19 ;  /* 0x0000001326137220 */ /* 0x040fe20000400000 */
[----:B------:R-:W-:Y:S01]  /*9c90*/  F2FP.F16.F32.PACK_AB R107, R11, R10 ;  /* 0x0000000a0b6b723e */ /* 0x000fe200000000ff */
[C---:B------:R-:W-:Y:S01]  /*9ca0*/  FFMA R12, R41.reuse, R53, R12 ;  /* 0x00000035290c7223 */ /* 0x040fe2000000000c */
[----:B------:R-:W-:Y:S02]  /*9cb0*/  HADD2.F32 R58, -RZ, R64.H1_H1 ;  /* 0x30000040ff3a7230 */ /* 0x000fe40000004100 */
[C---:B------:R-:W-:Y:S01]  /*9cc0*/  FMUL R16, R38.reuse, R20 ;  /* 0x0000001426107220 */ /* 0x040fe20000400000 */
[C---:B------:R-:W-:Y:S01]  /*9cd0*/  FFMA R13, R41.reuse, R54, R13 ;  /* 0x00000036290d7223 */ /* 0x040fe2000000000d */
[----:B------:R1:W-:Y:S01]  /*9ce0*/  STS.128 [R97+0x6000], R104 ;  /* 0x0060006861007388 */ /* 0x0003e20000000c00 */
[--C-:B------:R-:W-:Y:S02]  /*9cf0*/  HADD2.F32 R59, -RZ, R65.reuse.H0_H0 ;  /* 0x20000041ff3b7230 */ /* 0x100fe40000004100 */
[C---:B------:R-:W-:Y:S01]  /*9d00*/  FMUL R17, R38.reuse, R21 ;  /* 0x0000001526117220 */ /* 0x040fe20000400000 */
[C---:B------:R-:W-:Y:S01]  /*9d10*/  FFMA R14, R41.reuse, R55, R14 ;  /* 0x00000037290e7223 */ /* 0x040fe2000000000e */
[----:B------:R-:W-:Y:S02]  /*9d20*/  HADD2.F32 R60, -RZ, R65.H1_H1 ;  /* 0x30000041ff3c7230 */ /* 0x000fe40000004100 */
[C---:B------:R-:W-:Y:S01]  /*9d30*/  FMUL R18, R38.reuse, R22 ;  /* 0x0000001626127220 */ /* 0x040fe20000400000 */
[C---:B------:R-:W-:Y:S01]  /*9d40*/  FFMA R19, R41.reuse, R56, R19 ;  /* 0x0000003829137223 */ /* 0x040fe20000000013 */
        /* <DEDUP_REMOVED lines=13> */
[----:B------:R-:W-:Y:S01]  /*9e20*/  FMUL R27, R38, R27 ;  /* 0x0000001b261b7220 */ /* 0x000fe20000400000 */
[----:B------:R-:W-:Y:S01]  /*9e30*/  F2FP.F16.F32.PACK_AB R108, R2, R0 ;  /* 0x00000000026c723e */ /* 0x000fe200000000ff */
[----:B------:R-:W-:Y:S01]  /*9e40*/  FFMA R20, R41, R61, R20 ;  /* 0x0000003d29147223 */ /* 0x000fe20000000014 */
[----:B------:R-:W-:Y:S01]  /*9e50*/  F2FP.F16.F32.PACK_AB R109, R15, R3 ;  /* 0x000000030f6d723e */ /* 0x000fe200000000ff */
[----:B------:R-:W-:Y:S01]  /*9e60*/  HADD2.F32 R66, -RZ, R72.H1_H1 ;  /* 0x30000048ff427230 */ /* 0x000fe20000004100 */
[----:B------:R-:W-:Y:S01]  /*9e70*/  F2FP.F16.F32.PACK_AB R110, R13, R12 ;  /* 0x0000000c0d6e723e */ /* 0x000fe200000000ff */
[C---:B------:R-:W-:Y:S01]  /*9e80*/  FMUL R24, R38.reuse, R28 ;  /* 0x0000001c26187220 */ /* 0x040fe20000400000 */
[----:B------:R-:W-:Y:S01]  /*9e90*/  F2FP.F16.F32.PACK_AB R111, R19, R14 ;  /* 0x0000000e136f723e */ /* 0x000fe200000000ff */
[C---:B------:R-:W-:Y:S01]  /*9ea0*/  FFMA R21, R41.reuse, R62, R21 ;  /* 0x0000003e29157223 */ /* 0x040fe20000000015 */
[--C-:B------:R-:W-:Y:S02]  /*9eb0*/  HADD2.F32 R67, -RZ, R73.reuse.H0_H0 ;  /* 0x20000049ff437230 */ /* 0x100fe40000004100 */
[C---:B------:R-:W-:Y:S01]  /*9ec0*/  FMUL R25, R38.reuse, R29 ;  /* 0x0000001d26197220 */ /* 0x040fe20000400000 */
[C---:B------:R-:W-:Y:S01]  /*9ed0*/  FFMA R22, R41.reuse, R63, R22 ;  /* 0x0000003f29167223 */ /* 0x040fe20000000016 */
[----:B------:R1:W-:Y:S01]  /*9ee0*/  STS.128 [R96+0x6010], R108 ;  /* 0x0060106c60007388 */ /* 0x0003e20000000c00 */
        /* <DEDUP_REMOVED lines=51> */
[----:B---3--:R-:W-:Y:S04]  /*a220*/  DEPBAR.LE SB0, 0x1 ;  /* 0x000080400000791a */ /* 0x008fe80000000000 */
.L_x_155:
[----:B------:R-:W-:Y:S05]  /*a230*/  BSYNC.RECONVERGENT B0 ;  /* 0x0000000000007941 */ /* 0x000fea0003800200 */
.L_x_154:
[----:B------:R-:W-:Y:S01]  /*a240*/  BAR.SYNC.DEFER_BLOCKING 0x1, 0x80 ;  /* 0x0042000000007b1d */ /* 0x000fe20000010000 */
[----:B------:R-:W-:Y:S01]  /*a250*/  UISETP.NE.AND UP0, UPT, UR47, -0x4, UPT ;  /* 0xfffffffc2f00788c */ /* 0x000fe2000bf05270 */
[----:B------:R-:W-:Y:S08]  /*a260*/  IADD3 R0, PT, PT, R36, 0x1, RZ ;  /* 0x0000000124007810 */ /* 0x000ff00007ffe0ff */
[----:B------:R-:W-:Y:S05]  /*a270*/  BRA.U !UP0, `(.L_x_156) ;  /* 0x0000000108247547 */ /* 0x000fea000b800000 */
[----:B------:R-:W-:Y:S01]  /*a280*/  ISETP.NE.AND P0, PT, R100, RZ, PT ;  /* 0x000000ff6400720c */ /* 0x000fe20003f05270 */
[----:B------:R-:W-:Y:S01]  /*a290*/  IMAD.U32 R2, RZ, RZ, UR46 ;  /* 0x0000002eff027e24 */ /* 0x000fe2000f8e00ff */
[----:B------:R-:W-:Y:S04]  /*a2a0*/  UIADD3 UR4, UPT, UPT, UR46, 0x1, URZ ;  /* 0x000000012e047890 */ /* 0x000fe8000fffe0ff */
[----:B------:R-:W-:Y:S04]  /*a2b0*/  UISETP.NE.AND UP0, UPT, UR4, 0x4, UPT ;  /* 0x000000040400788c */ /* 0x000fe8000bf05270 */
[----:B------:R-:W-:Y:S03]  /*a2c0*/  USEL UR46, UR4, URZ, UP0 ;  /* 0x000000ff042e7287 */ /* 0x000fe60008000000 */
[----:B------:R-:W-:Y:S05]  /*a2d0*/  @P0 LEA R2, R2, UR43, 0x3 ;  /* 0x0000002b02020c11 */ /* 0x000fea000f8e18ff */
[----:B------:R-:W-:Y:S05]  /*a2e0*/  @P0 VIADD R3, R2, 0x120 ;  /* 0x0000012002030836 */ /* 0x000fea0000000000 */
[----:B------:R-:W-:Y:S04]  /*a2f0*/  @P0 PRMT R3, R102, 0x654, R3 ;  /* 0x0000065466030816 */ /* 0x000fe80000000003 */
[----:B------:R3:W-:Y:S03]  /*a300*/  @P0 SYNCS.ARRIVE.TRANS64.RED.A1T0 RZ, [R3+URZ], RZ ;  /* 0x000000ff03ff09a7 */ /* 0x0007e600081004ff */
.L_x_156:
[----:B------:R-:W-:Y:S01]  /*a310*/  R2UR UR5, R86 ;  /* 0x00000000560572ca */ /* 0x000fe200000e0000 */
[----:B------:R-:W-:Y:S01]  /*a320*/  UISETP.NE.AND UP0, UPT, UR61, URZ, UPT ;  /* 0x000000ff3d00728c */ /* 0x000fe2000bf05270 */
[----:B------:R-:W-:Y:S01]  /*a330*/  R2UR UR4, R87 ;  /* 0x00000000570472ca */ /* 0x000fe200000e0000 */
[----:B------:R-:W-:Y:S01]  /*a340*/  UIADD3 UR47, UPT, UPT, UR47, 0x4, URZ ;  /* 0x000000042f2f7890 */ /* 0x000fe2000fffe0ff */
[----:B------:R-:W-:Y:S01]  /*a350*/  ISETP.NE.AND P0, PT, R90, 0x2, PT ;  /* 0x000000025a00780c */ /* 0x000fe20003f05270 */
[----:B------:R-:W-:Y:S01]  /*a360*/  UMOV UR36, UR60 ;  /* 0x0000003c00247c82 */ /* 0x000fe20008000000 */
[----:B------:R-:W-:Y:S02]  /*a370*/  ISETP.NE.AND P1, PT, R0, 0x4, PT ;  /* 0x000000040000780c */ /* 0x000fe40003f25270 */
[----:B---3--:R-:W-:Y:S02]  /*a380*/  SEL R3, RZ, 0x1, P0 ;  /* 0x00000001ff037807 */ /* 0x008fe40000000000 */
[----:B------:R-:W-:Y:S02]  /*a390*/  SEL R2, RZ, 0x1, P1 ;  /* 0x00000001ff027807 */ /* 0x000fe40000800000 */
[----:B------:R-:W-:Y:S01]  /*a3a0*/  LOP3.LUT R92, R92, R3, RZ, 0x3c, !PT ;  /* 0x000000035c5c7212 */ /* 0x000fe200078e3cff */
[----:B------:R-:W-:Y:S01]  /*a3b0*/  UIADD3 UR32, UPT, UPT, UR37, UR5, URZ ;  /* 0x0000000525207290 */ /* 0x000fe2000fffe0ff */
[----:B------:R-:W-:Y:S01]  /*a3c0*/  LOP3.LUT R93, R93, R2, RZ, 0x3c, !PT ;  /* 0x000000025d5d7212 */ /* 0x000fe200078e3cff */
[----:B------:R-:W-:Y:S01]  /*a3d0*/  UIADD3 UR20, UPT, UPT, UR38, UR4, URZ ;  /* 0x0000000426147290 */ /* 0x000fe2000fffe0ff */
[----:B------:R-:W-:Y:S02]  /*a3e0*/  SEL R90, R90, RZ, P0 ;  /* 0x000000ff5a5a7207 */ /* 0x000fe40000000000 */
[----:B------:R-:W-:Y:S01]  /*a3f0*/  SEL R36, R0, RZ, P1 ;  /* 0x000000ff00247207 */ /* 0x000fe20000800000 */
[----:B------:R-:W-:Y:S08]  /*a400*/  BRA.U UP0, `(.L_x_157) ;  /* 0xffffffbd00c07547 */ /* 0x000ff0000b83ffff */
[----:B------:R-:W3:Y:S01]  /*a410*/  LDCU.64 UR4, c[0x0][0x888] ;  /* 0x00011100ff0477ac */ /* 0x000ee20008000a00 */
[----:B------:R-:W4:Y:S01]  /*a420*/  LDCU.64 UR6, c[0x0][0x890] ;  /* 0x00011200ff0677ac */ /* 0x000f220008000a00 */
[----:B---3--:R-:W-:Y:S02]  /*a430*/  ISETP.NE.U32.AND P2, PT, RZ, UR4, PT ;  /* 0x00000004ff007c0c */ /* 0x008fe4000bf45070 */
[----:B----4-:R-:W-:Y:S02]  /*a440*/  ISETP.NE.U32.AND P1, PT, RZ, UR6, PT ;  /* 0x00000006ff007c0c */ /* 0x010fe4000bf25070 */
[----:B------:R-:W-:Y:S02]  /*a450*/  ISETP.NE.AND.EX P2, PT, RZ, UR5, PT, P2 ;  /* 0x00000005ff007c0c */ /* 0x000fe4000bf45320 */
[----:B------:R-:W-:-:S13]  /*a460*/  ISETP.NE.AND.EX P0, PT, RZ, UR7, PT, P1 ;  /* 0x00000007ff007c0c */ /* 0x000fda000bf05310 */
[----:B------:R-:W-:Y:S05]  /*a470*/  @P2 BRA P0, `(.L_x_158) ;  /* 0x00000000003c2947 */ /* 0x000fea0000000000 */
[----:B------:R-:W-:-:S13]  /*a480*/  ISETP.NE.AND.EX P1, PT, RZ, UR7, PT, P1 ;  /* 0x00000007ff007c0c */ /* 0x000fda000bf25310 */
[----:B------:R-:W-:Y:S05]  /*a490*/  @P1 BRA `(.L_x_159) ;  /* 0x00000000000c1947 */ /* 0x000fea0003800000 */
[----:B------:R-:W-:-:S13]  /*a4a0*/  FSETP.NEU.AND P0, PT, R41, RZ, PT ;  /* 0x000000ff2900720b */ /* 0x000fda0003f0d000 */
[----:B------:R-:W-:Y:S05]  /*a4b0*/  @!P0 EXIT ;  /* 0x000000000000894d */ /* 0x000fea0003800000 */
[----:B------:R-:W-:Y:S05]  /*a4c0*/  BRA `(.L_x_158) ;  /* 0x0000000000287947 */ /* 0x000fea0003800000 */
.L_x_159:
[----:B------:R-:W-:Y:S01]  /*a4d0*/  ISETP.NE.AND P0, PT, R89, RZ, PT ;  /* 0x000000ff5900720c */ /* 0x000fe20003f05270 */
[----:B------:R-:W-:-:S12]  /*a4e0*/  BSSY.RECONVERGENT B0, `(.L_x_158) ;  /* 0x0000008000007945 */ /* 0x000fd80003800200 */
[----:B------:R-:W-:Y:S05]  /*a4f0*/  @P0 BRA `(.L_x_160) ;  /* 0x0000000000100947 */ /* 0x000fea0003800000 */
[----:B------:R-:W-:-:S04]  /*a500*/  ISETP.NE.U32.AND P0, PT, RZ, UR4, PT ;  /* 0x00000004ff007c0c */ /* 0x000fc8000bf05070 */
[----:B------:R-:W-:-:S13]  /*a510*/  ISETP.NE.AND.EX P0, PT, RZ, UR5, PT, P0 ;  /* 0x00000005ff007c0c */ /* 0x000fda000bf05300 */
[----:B------:R-:W-:Y:S05]  /*a520*/  @!P0 EXIT ;  /* 0x000000000000894d */ /* 0x000fea0003800000 */
[----:B------:R-:W-:Y:S05]  /*a530*/  BRA `(.L_x_161) ;  /* 0x0000000000087947 */ /* 0x000fea0003800000 */
.L_x_160:
[----:B------:R-:W-:-:S13]  /*a540*/  FSETP.NEU.AND P0, PT, R41, RZ, PT ;  /* 0x000000ff2900720b */ /* 0x000fda0003f0d000 */
[----:B------:R-:W-:Y:S05]  /*a550*/  @!P0 EXIT ;  /* 0x000000000000894d */ /* 0x000fea0003800000 */
.L_x_161:
[----:B------:R-:W-:Y:S05]  /*a560*/  BSYNC.RECONVERGENT B0 ;  /* 0x0000000000007941 */ /* 0x000fea0003800200 */
.L_x_158:
[----:B------:R-:W3:Y:S01]  /*a570*/  S2UR UR7, SR_CgaCtaId ;  /* 0x00000000000779c3 */ /* 0x000ee20000008800 */
[----:B------:R-:W-:Y:S01]  /*a580*/  ULEA UR6, UR46, UR43, 0x3 ;  /* 0x0000002b2e067291 */ /* 0x000fe2000f8e18ff */
[----:B------:R-:W-:-:S04]  /*a590*/  DEPBAR.LE SB0, 0x0 ;  /* 0x000080000000791a */ /* 0x000fc80000000000 */
[----:B------:R-:W-:-:S04]  /*a5a0*/  UIADD3 UR6, UPT, UPT, UR6, 0x120, URZ ;  /* 0x0000012006067890 */ /* 0x000fc8000fffe0ff */
[----:B---3--:R-:W-:-:S09]  /*a5b0*/  UPRMT UR6, UR7, 0x654, UR6 ;  /* 0x0000065407067896 */ /* 0x008fd20008000006 */
[----:B------:R-:W-:Y:S01]  /*a5c0*/  SYNCS.ARRIVE.TRANS64.RED.A1T0 RZ, [UR6], RZ ;  /* 0x000000ffffff79a7 */ /* 0x000fe20008100406 */
[----:B------:R-:W-:Y:S05]  /*a5d0*/  EXIT ;  /* 0x000000000000794d */ /* 0x000fea0003800000 */
.L_x_25:
[----:B-1----:R1:W2:Y:S02]  /*a5e0*/  SYNCS.PHASECHK.TRANS64.TRYWAIT P0, [R0+URZ+0x1c0], R3 ;  /* 0x0001c003000075a7 */ /* 0x0022a400080011ff */
[----:B--2---:R-:W-:Y:S05]  /*a5f0*/  @!P0 NANOSLEEP.SYNCS 0x989680 ;  /* 0x009896800000895d */ /* 0x004fea0003900000 */
[----:B------:R-:W2:Y:S02]  /*a600*/  @!P0 SYNCS.PHASECHK.TRANS64 P0, [R0+URZ+0x1c0], R3 ;  /* 0x0001c003000085a7 */ /* 0x000ea400080010ff */
[----:B--2---:R-:W-:Y:S05]  /*a610*/  @!P0 BRA `(.L_x_25) ;  /* 0xfffffffc00f08947 */ /* 0x004fea000383ffff */
[----:B------:R-:W-:Y:S05]  /*a620*/  BRA `(.L_x_162) ;  /* 0xffffff7400bc7947 */ /* 0x000fea000383ffff */
.L_x_28:
[----:B-1----:R-:W-:-:S07]  /*a630*/  MOV R0, UR33 ;  /* 0x0000002100007c02 */ /* 0x002fce0008000f00 */
.L_x_163:
[----:B-1----:R1:W2:Y:S02]  /*a640*/  SYNCS.PHASECHK.TRANS64.TRYWAIT P0, [R0+URZ+0x80], R3 ;  /* 0x00008003000075a7 */ /* 0x0022a400080011ff */
[----:B--2---:R-:W-:Y:S05]  /*a650*/  @!P0 NANOSLEEP.SYNCS 0x989680 ;  /* 0x009896800000895d */ /* 0x004fea0003900000 */
[----:B------:R-:W2:Y:S02]  /*a660*/  @!P0 SYNCS.PHASECHK.TRANS64 P0, [R0+URZ+0x80], R3 ;  /* 0x00008003000085a7 */ /* 0x000ea400080010ff */
[----:B--2---:R-:W-:Y:S05]  /*a670*/  @!P0 BRA `(.L_x_163) ;  /* 0xfffffffc00f08947 */ /* 0x004fea000383ffff */
[----:B------:R-:W-:Y:S05]  /*a680*/  BRA `(.L_x_27) ;  /* 0xffffff78000c7947 */ /* 0x000fea000383ffff */
.L_x_35:
[----:B-1----:R-:W-:-:S07]  /*a690*/  MOV R0, UR17 ;  /* 0x0000001100007c02 */ /* 0x002fce0008000f00 */
.L_x_164:
[----:B-1----:R1:W2:Y:S02]  /*a6a0*/  SYNCS.PHASECHK.TRANS64.TRYWAIT P0, [R0+URZ+0x80], R3 ;  /* 0x00008003000075a7 */ /* 0x0022a400080011ff */
[----:B--2---:R-:W-:Y:S05]  /*a6b0*/  @!P0 NANOSLEEP.SYNCS 0x989680 ;  /* 0x009896800000895d */ /* 0x004fea0003900000 */
[----:B------:R-:W2:Y:S02]  /*a6c0*/  @!P0 SYNCS.PHASECHK.TRANS64 P0, [R0+URZ+0x80], R3 ;  /* 0x00008003000085a7 */ /* 0x000ea400080010ff */
[----:B--2---:R-:W-:Y:S05]  /*a6d0*/  @!P0 BRA `(.L_x_164) ;  /* 0xfffffffc00f08947 */ /* 0x004fea000383ffff */
[----:B------:R-:W-:Y:S05]  /*a6e0*/  BRA `(.L_x_34) ;  /* 0xffffff7800d07947 */ /* 0x000fea000383ffff */
.L_x_40:
[----:B-1----:R1:W2:Y:S02]  /*a6f0*/  SYNCS.PHASECHK.TRANS64.TRYWAIT P0, [R3+URZ+0x150], R0 ;  /* 0x00015000030075a7 */ /* 0x0022a400080011ff */
[----:B--2---:R-:W-:Y:S05]  /*a700*/  @!P0 NANOSLEEP.SYNCS 0x989680 ;  /* 0x009896800000895d */ /* 0x004fea0003900000 */
[----:B------:R-:W2:Y:S02]  /*a710*/  @!P0 SYNCS.PHASECHK.TRANS64 P0, [R3+URZ+0x150], R0 ;  /* 0x00015000030085a7 */ /* 0x000ea400080010ff */
[----:B--2---:R-:W-:Y:S05]  /*a720*/  @!P0 BRA `(.L_x_40) ;  /* 0xfffffffc00f08947 */ /* 0x004fea000383ffff */
[----:B------:R-:W-:Y:S05]  /*a730*/  BRA `(.L_x_165) ;  /* 0xffffff7c00747947 */ /* 0x000fea000383ffff */
.L_x_44:
[----:B-1----:R-:W-:-:S07]  /*a740*/  MOV R0, UR4 ;  /* 0x0000000400007c02 */ /* 0x002fce0008000f00 */
.L_x_166:
[----:B-1----:R1:W2:Y:S02]  /*a750*/  SYNCS.PHASECHK.TRANS64.TRYWAIT P0, [R0+URZ], R3 ;  /* 0x00000003000075a7 */ /* 0x0022a400080011ff */
[----:B--2---:R-:W-:Y:S05]  /*a760*/  @!P0 NANOSLEEP.SYNCS 0x989680 ;  /* 0x009896800000895d */ /* 0x004fea0003900000 */
[----:B------:R-:W2:Y:S02]  /*a770*/  @!P0 SYNCS.PHASECHK.TRANS64 P0, [R0+URZ], R3 ;  /* 0x00000003000085a7 */ /* 0x000ea400080010ff */
[----:B--2---:R-:W-:Y:S05]  /*a780*/  @!P0 BRA `(.L_x_166) ;  /* 0xfffffffc00f08947 */ /* 0x004fea000383ffff */
[----:B------:R-:W-:Y:S05]  /*a790*/  BRA `(.L_x_167) ;  /* 0xffffff8400207947 */ /* 0x000fea000383ffff */
.L_x_45:
[----:B------:R-:W-:-:S07]  /*a7a0*/  MOV R0, UR5 ;  /* 0x0000000500007c02 */ /* 0x000fce0008000f00 */
.L_x_168:
[----:B-1----:R1:W2:Y:S02]  /*a7b0*/  SYNCS.PHASECHK.TRANS64.TRYWAIT P0, [R0+URZ], R3 ;  /* 0x00000003000075a7 */ /* 0x0022a400080011ff */
[----:B--2---:R-:W-:Y:S05]  /*a7c0*/  @!P0 NANOSLEEP.SYNCS 0x989680 ;  /* 0x009896800000895d */ /* 0x004fea0003900000 */
[----:B------:R-:W2:Y:S02]  /*a7d0*/  @!P0 SYNCS.PHASECHK.TRANS64 P0, [R0+URZ], R3 ;  /* 0x00000003000085a7 */ /* 0x000ea400080010ff */
[----:B--2---:R-:W-:Y:S05]  /*a7e0*/  @!P0 BRA `(.L_x_168) ;  /* 0xfffffffc00f08947 */ /* 0x004fea000383ffff */
[----:B------:R-:W-:Y:S05]  /*a7f0*/  BRA `(.L_x_169) ;  /* 0xffffff84002c7947 */ /* 0x000fea000383ffff */
.L_x_46:
[----:B------:R-:W-:-:S07]  /*a800*/  MOV R0, UR5 ;  /* 0x0000000500007c02 */ /* 0x000fce0008000f00 */
.L_x_170:
[----:B-1----:R1:W2:Y:S02]  /*a810*/  SYNCS.PHASECHK.TRANS64.TRYWAIT P0, [R0+URZ], R3 ;  /* 0x00000003000075a7 */ /* 0x0022a400080011ff */
[----:B--2---:R-:W-:Y:S05]  /*a820*/  @!P0 NANOSLEEP.SYNCS 0x989680 ;  /* 0x009896800000895d */ /* 0x004fea0003900000 */
[----:B------:R-:W2:Y:S02]  /*a830*/  @!P0 SYNCS.PHASECHK.TRANS64 P0, [R0+URZ], R3 ;  /* 0x00000003000085a7 */ /* 0x000ea400080010ff */
[----:B--2---:R-:W-:Y:S05]  /*a840*/  @!P0 BRA `(.L_x_170) ;  /* 0xfffffffc00f08947 */ /* 0x004fea000383ffff */
[----:B------:R-:W-:Y:S05]  /*a850*/  BRA `(.L_x_171) ;  /* 0xffffff8400387947 */ /* 0x000fea000383ffff */
.L_x_47:
[----:B------:R-:W-:-:S07]  /*a860*/  MOV R0, UR5 ;  /* 0x0000000500007c02 */ /* 0x000fce0008000f00 */
.L_x_172:
[----:B-1----:R1:W2:Y:S02]  /*a870*/  SYNCS.PHASECHK.TRANS64.TRYWAIT P0, [R0+URZ], R3 ;  /* 0x00000003000075a7 */ /* 0x0022a400080011ff */
[----:B--2---:R-:W-:Y:S05]  /*a880*/  @!P0 NANOSLEEP.SYNCS 0x989680 ;  /* 0x009896800000895d */ /* 0x004fea0003900000 */
[----:B------:R-:W2:Y:S02]  /*a890*/  @!P0 SYNCS.PHASECHK.TRANS64 P0, [R0+URZ], R3 ;  /* 0x00000003000085a7 */ /* 0x000ea400080010ff */
[----:B--2---:R-:W-:Y:S05]  /*a8a0*/  @!P0 BRA `(.L_x_172) ;  /* 0xfffffffc00f08947 */ /* 0x004fea000383ffff */
[----:B------:R-:W-:Y:S05]  /*a8b0*/  BRA `(.L_x_173) ;  /* 0xffffff8400447947 */ /* 0x000fea000383ffff */
.L_x_48:
[----:B------:R-:W-:-:S07]  /*a8c0*/  MOV R0, UR5 ;  /* 0x0000000500007c02 */ /* 0x000fce0008000f00 */
.L_x_174:
[----:B-1----:R1:W2:Y:S02]  /*a8d0*/  SYNCS.PHASECHK.TRANS64.TRYWAIT P0, [R0+URZ], R3 ;  /* 0x00000003000075a7 */ /* 0x0022a400080011ff */
[----:B--2---:R-:W-:Y:S05]  /*a8e0*/  @!P0 NANOSLEEP.SYNCS 0x989680 ;  /* 0x009896800000895d */ /* 0x004fea0003900000 */
[----:B------:R-:W2:Y:S02]  /*a8f0*/  @!P0 SYNCS.PHASECHK.TRANS64 P0, [R0+URZ], R3 ;  /* 0x00000003000085a7 */ /* 0x000ea400080010ff */
[----:B--2---:R-:W-:Y:S05]  /*a900*/  @!P0 BRA `(.L_x_174) ;  /* 0xfffffffc00f08947 */ /* 0x004fea000383ffff */
[----:B------:R-:W-:Y:S05]  /*a910*/  BRA `(.L_x_175) ;  /* 0xffffff8400507947 */ /* 0x000fea000383ffff */
.L_x_49:
[----:B------:R-:W-:-:S07]  /*a920*/  MOV R0, UR5 ;  /* 0x0000000500007c02 */ /* 0x000fce0008000f00 */
.L_x_176:
[----:B-1----:R1:W2:Y:S02]  /*a930*/  SYNCS.PHASECHK.TRANS64.TRYWAIT P0, [R0+URZ], R3 ;  /* 0x00000003000075a7 */ /* 0x0022a400080011ff */
[----:B--2---:R-:W-:Y:S05]  /*a940*/  @!P0 NANOSLEEP.SYNCS 0x989680 ;  /* 0x009896800000895d */ /* 0x004fea0003900000 */
[----:B------:R-:W2:Y:S02]  /*a950*/  @!P0 SYNCS.PHASECHK.TRANS64 P0, [R0+URZ], R3 ;  /* 0x00000003000085a7 */ /* 0x000ea400080010ff */
[----:B--2---:R-:W-:Y:S05]  /*a960*/  @!P0 BRA `(.L_x_176) ;  /* 0xfffffffc00f08947 */ /* 0x004fea000383ffff */
[----:B------:R-:W-:Y:S05]  /*a970*/  BRA `(.L_x_177) ;  /* 0xffffff84005c7947 */ /* 0x000fea000383ffff */
.L_x_50:
[----:B------:R-:W-:-:S07]  /*a980*/  MOV R0, UR5 ;  /* 0x0000000500007c02 */ /* 0x000fce0008000f00 */
.L_x_178:
[----:B-1----:R1:W2:Y:S02]  /*a990*/  SYNCS.PHASECHK.TRANS64.TRYWAIT P0, [R0+URZ], R3 ;  /* 0x00000003000075a7 */ /* 0x0022a400080011ff */
[----:B--2---:R-:W-:Y:S05]  /*a9a0*/  @!P0 NANOSLEEP.SYNCS 0x989680 ;  /* 0x009896800000895d */ /* 0x004fea0003900000 */
[----:B------:R-:W2:Y:S02]  /*a9b0*/  @!P0 SYNCS.PHASECHK.TRANS64 P0, [R0+URZ], R3 ;  /* 0x00000003000085a7 */ /* 0x000ea400080010ff */
[----:B--2---:R-:W-:Y:S05]  /*a9c0*/  @!P0 BRA `(.L_x_178) ;  /* 0xfffffffc00f08947 */ /* 0x004fea000383ffff */
[----:B------:R-:W-:Y:S05]  /*a9d0*/  BRA `(.L_x_179) ;  /* 0xffffff8400687947 */ /* 0x000fea000383ffff */
.L_x_51:
[----:B------:R-:W-:-:S07]  /*a9e0*/  MOV R0, UR5 ;  /* 0x0000000500007c02 */ /* 0x000fce0008000f00 */
.L_x_180:
[----:B-1----:R1:W2:Y:S02]  /*a9f0*/  SYNCS.PHASECHK.TRANS64.TRYWAIT P0, [R0+URZ], R3 ;  /* 0x00000003000075a7 */ /* 0x0022a400080011ff */
[----:B--2---:R-:W-:Y:S05]  /*aa00*/  @!P0 NANOSLEEP.SYNCS 0x989680 ;  /* 0x009896800000895d */ /* 0x004fea0003900000 */
[----:B------:R-:W2:Y:S02]  /*aa10*/  @!P0 SYNCS.PHASECHK.TRANS64 P0, [R0+URZ], R3 ;  /* 0x00000003000085a7 */ /* 0x000ea400080010ff */
[----:B--2---:R-:W-:Y:S05]  /*aa20*/  @!P0 BRA `(.L_x_180) ;  /* 0xfffffffc00f08947 */ /* 0x004fea000383ffff */
[----:B------:R-:W-:Y:S05]  /*aa30*/  BRA `(.L_x_181) ;  /* 0xffffff8400747947 */ /* 0x000fea000383ffff */
.L_x_52:
[----:B------:R-:W-:-:S07]  /*aa40*/  MOV R0, UR5 ;  /* 0x0000000500007c02 */ /* 0x000fce0008000f00 */
.L_x_182:
[----:B-1----:R1:W2:Y:S02]  /*aa50*/  SYNCS.PHASECHK.TRANS64.TRYWAIT P0, [R0+URZ], R3 ;  /* 0x00000003000075a7 */ /* 0x0022a400080011ff */
[----:B--2---:R-:W-:Y:S05]  /*aa60*/  @!P0 NANOSLEEP.SYNCS 0x989680 ;  /* 0x009896800000895d */ /* 0x004fea0003900000 */
[----:B------:R-:W2:Y:S02]  /*aa70*/  @!P0 SYNCS.PHASECHK.TRANS64 P0, [R0+URZ], R3 ;  /* 0x00000003000085a7 */ /* 0x000ea400080010ff */
[----:B--2---:R-:W-:Y:S05]  /*aa80*/  @!P0 BRA `(.L_x_182) ;  /* 0xfffffffc00f08947 */ /* 0x004fea000383ffff */
[----:B------:R-:W-:Y:S05]  /*aa90*/  BRA `(.L_x_183) ;  /* 0xffffff8400807947 */ /* 0x000fea000383ffff */
.L_x_53:
[----:B------:R-:W-:-:S07]  /*aaa0*/  MOV R0, UR5 ;  /* 0x0000000500007c02 */ /* 0x000fce0008000f00 */
.L_x_184:
[----:B-1----:R1:W2:Y:S02]  /*aab0*/  SYNCS.PHASECHK.TRANS64.TRYWAIT P0, [R0+URZ], R3 ;  /* 0x00000003000075a7 */ /* 0x0022a400080011ff */
[----:B--2---:R-:W-:Y:S05]  /*aac0*/  @!P0 NANOSLEEP.SYNCS 0x989680 ;  /* 0x009896800000895d */ /* 0x004fea0003900000 */
[----:B------:R-:W2:Y:S02]  /*aad0*/  @!P0 SYNCS.PHASECHK.TRANS64 P0, [R0+URZ], R3 ;  /* 0x00000003000085a7 */ /* 0x000ea400080010ff */
[----:B--2---:R-:W-:Y:S05]  /*aae0*/  @!P0 BRA `(.L_x_184) ;  /* 0xfffffffc00f08947 */ /* 0x004fea000383ffff */
[----:B------:R-:W-:Y:S05]  /*aaf0*/  BRA `(.L_x_185) ;  /* 0xffffff84008c7947 */ /* 0x000fea000383ffff */
.L_x_54:
[----:B------:R-:W-:-:S07]  /*ab00*/  MOV R0, UR5 ;  /* 0x0000000500007c02 */ /* 0x000fce0008000f00 */
.L_x_186:
[----:B-1----:R1:W2:Y:S02]  /*ab10*/  SYNCS.PHASECHK.TRANS64.TRYWAIT P0, [R0+URZ], R3 ;  /* 0x00000003000075a7 */ /* 0x0022a400080011ff */
[----:B--2---:R-:W-:Y:S05]  /*ab20*/  @!P0 NANOSLEEP.SYNCS 0x989680 ;  /* 0x009896800000895d */ /* 0x004fea0003900000 */
[----:B------:R-:W2:Y:S02]  /*ab30*/  @!P0 SYNCS.PHASECHK.TRANS64 P0, [R0+URZ], R3 ;  /* 0x00000003000085a7 */ /* 0x000ea400080010ff */
[----:B--2---:R-:W-:Y:S05]  /*ab40*/  @!P0 BRA `(.L_x_186) ;  /* 0xfffffffc00f08947 */ /* 0x004fea000383ffff */
[----:B------:R-:W-:Y:S05]  /*ab50*/  BRA `(.L_x_187) ;  /* 0xffffff8400987947 */ /* 0x000fea000383ffff */
.L_x_55:
[----:B------:R-:W-:-:S07]  /*ab60*/  MOV R0, UR5 ;  /* 0x0000000500007c02 */ /* 0x000fce0008000f00 */
.L_x_188:
[----:B-1----:R1:W2:Y:S02]  /*ab70*/  SYNCS.PHASECHK.TRANS64.TRYWAIT P0, [R0+URZ], R3 ;  /* 0x00000003000075a7 */ /* 0x0022a400080011ff */
[----:B--2---:R-:W-:Y:S05]  /*ab80*/  @!P0 NANOSLEEP.SYNCS 0x989680 ;  /* 0x009896800000895d */ /* 0x004fea0003900000 */
[----:B------:R-:W2:Y:S02]  /*ab90*/  @!P0 SYNCS.PHASECHK.TRANS64 P0, [R0+URZ], R3 ;  /* 0x00000003000085a7 */ /* 0x000ea400080010ff */
[----:B--2---:R-:W-:Y:S05]  /*aba0*/  @!P0 BRA `(.L_x_188) ;  /* 0xfffffffc00f08947 */ /* 0x004fea000383ffff */
[----:B------:R-:W-:Y:S05]  /*abb0*/  BRA `(.L_x_189) ;  /* 0xffffff8400a47947 */ /* 0x000fea000383ffff */
.L_x_56:
[----:B------:R-:W-:-:S07]  /*abc0*/  MOV R0, UR5 ;  /* 0x0000000500007c02 */ /* 0x000fce0008000f00 */
.L_x_190:
[----:B-1----:R1:W2:Y:S02]  /*abd0*/  SYNCS.PHASECHK.TRANS64.TRYWAIT P0, [R0+URZ], R3 ;  /* 0x00000003000075a7 */ /* 0x0022a400080011ff */
[----:B--2---:R-:W-:Y:S05]  /*abe0*/  @!P0 NANOSLEEP.SYNCS 0x989680 ;  /* 0x009896800000895d */ /* 0x004fea0003900000 */
[----:B------:R-:W2:Y:S02]  /*abf0*/  @!P0 SYNCS.PHASECHK.TRANS64 P0, [R0+URZ], R3 ;  /* 0x00000003000085a7 */ /* 0x000ea400080010ff */
[----:B--2---:R-:W-:Y:S05]  /*ac00*/  @!P0 BRA `(.L_x_190) ;  /* 0xfffffffc00f08947 */ /* 0x004fea000383ffff */
[----:B------:R-:W-:Y:S05]  /*ac10*/  BRA `(.L_x_191) ;  /* 0xffffff8400b07947 */ /* 0x000fea000383ffff */
.L_x_57:
[----:B------:R-:W-:-:S07]  /*ac20*/  MOV R0, UR5 ;  /* 0x0000000500007c02 */ /* 0x000fce0008000f00 */
.L_x_192:
[----:B-1----:R1:W2:Y:S02]  /*ac30*/  SYNCS.PHASECHK.TRANS64.TRYWAIT P0, [R0+URZ], R3 ;  /* 0x00000003000075a7 */ /* 0x0022a400080011ff */
[----:B--2---:R-:W-:Y:S05]  /*ac40*/  @!P0 NANOSLEEP.SYNCS 0x989680 ;  /* 0x009896800000895d */ /* 0x004fea0003900000 */
[----:B------:R-:W2:Y:S02]  /*ac50*/  @!P0 SYNCS.PHASECHK.TRANS64 P0, [R0+URZ], R3 ;  /* 0x00000003000085a7 */ /* 0x000ea400080010ff */
[----:B--2---:R-:W-:Y:S05]  /*ac60*/  @!P0 BRA `(.L_x_192) ;  /* 0xfffffffc00f08947 */ /* 0x004fea000383ffff */
[----:B------:R-:W-:Y:S05]  /*ac70*/  BRA `(.L_x_193) ;  /* 0xffffff8400bc7947 */ /* 0x000fea000383ffff */
.L_x_58:
[----:B------:R-:W-:-:S07]  /*ac80*/  MOV R0, UR5 ;  /* 0x0000000500007c02 */ /* 0x000fce0008000f00 */
.L_x_194:
[----:B-1----:R1:W2:Y:S02]  /*ac90*/  SYNCS.PHASECHK.TRANS64.TRYWAIT P0, [R0+URZ], R3 ;  /* 0x00000003000075a7 */ /* 0x0022a400080011ff */
[----:B--2---:R-:W-:Y:S05]  /*aca0*/  @!P0 NANOSLEEP.SYNCS 0x989680 ;  /* 0x009896800000895d */ /* 0x004fea0003900000 */
[----:B------:R-:W2:Y:S02]  /*acb0*/  @!P0 SYNCS.PHASECHK.TRANS64 P0, [R0+URZ], R3 ;  /* 0x00000003000085a7 */ /* 0x000ea400080010ff */
[----:B--2---:R-:W-:Y:S05]  /*acc0*/  @!P0 BRA `(.L_x_194) ;  /* 0xfffffffc00f08947 */ /* 0x004fea000383ffff */
[----:B------:R-:W-:Y:S05]  /*acd0*/  BRA `(.L_x_195) ;  /* 0xffffff8400c87947 */ /* 0x000fea000383ffff */
.L_x_61:
[----:B--2---:R2:W3:Y:S02]  /*ace0*/  SYNCS.PHASECHK.TRANS64.TRYWAIT P0, [R2+URZ+0x1b0], R5 ;  /* 0x0001b005020075a7 */ /* 0x0044e400080011ff */
[----:B---3--:R-:W-:Y:S05]  /*acf0*/  @!P0 NANOSLEEP.SYNCS 0x989680 ;  /* 0x009896800000895d */ /* 0x008fea0003900000 */
[----:B------:R-:W3:Y:S02]  /*ad00*/  @!P0 SYNCS.PHASECHK.TRANS64 P0, [R2+URZ+0x1b0], R5 ;  /* 0x0001b005020085a7 */ /* 0x000ee400080010ff */
[----:B---3--:R-:W-:Y:S05]  /*ad10*/  @!P0 BRA `(.L_x_61) ;  /* 0xfffffffc00f08947 */ /* 0x008fea000383ffff */
[----:B------:R-:W-:Y:S05]  /*ad20*/  BRA `(.L_x_196) ;  /* 0xffffff88002c7947 */ /* 0x000fea000383ffff */
.L_x_62:
[----:B------:R-:W-:-:S07]  /*ad30*/  MOV R2, UR4 ;  /* 0x0000000400027c02 */ /* 0x000fce0008000f00 */
.L_x_197:
[----:B--2---:R2:W3:Y:S02]  /*ad40*/  SYNCS.PHASECHK.TRANS64.TRYWAIT P0, [R2+URZ+0x160], R5 ;  /* 0x00016005020075a7 */ /* 0x0044e400080011ff */
[----:B---3--:R-:W-:Y:S05]  /*ad50*/  @!P0 NANOSLEEP.SYNCS 0x989680 ;  /* 0x009896800000895d */ /* 0x008fea0003900000 */
[----:B------:R-:W3:Y:S02]  /*ad60*/  @!P0 SYNCS.PHASECHK.TRANS64 P0, [R2+URZ+0x160], R5 ;  /* 0x00016005020085a7 */ /* 0x000ee400080010ff */
[----:B---3--:R-:W-:Y:S05]  /*ad70*/  @!P0 BRA `(.L_x_197) ;  /* 0xfffffffc00f08947 */ /* 0x008fea000383ffff */
[----:B------:R-:W-:Y:S05]  /*ad80*/  BRA `(.L_x_198) ;  /* 0xffffff88003c7947 */ /* 0x000fea000383ffff */
.L_x_63:
[----:B--2---:R2:W3:Y:S02]  /*ad90*/  SYNCS.PHASECHK.TRANS64.TRYWAIT P1, [R2+URZ+0x150], R5 ;  /* 0x00015005020075a7 */ /* 0x0044e400080211ff */
[----:B---3--:R-:W-:Y:S05]  /*ada0*/  @!P1 NANOSLEEP.SYNCS 0x989680 ;  /* 0x009896800000995d */ /* 0x008fea0003900000 */
[----:B------:R-:W3:Y:S02]  /*adb0*/  @!P1 SYNCS.PHASECHK.TRANS64 P1, [R2+URZ+0x150], R5 ;  /* 0x00015005020095a7 */ /* 0x000ee400080210ff */
[----:B---3--:R-:W-:Y:S05]  /*adc0*/  @!P1 BRA `(.L_x_63) ;  /* 0xfffffffc00f09947 */ /* 0x008fea000383ffff */
[----:B------:R-:W-:Y:S05]  /*add0*/  BRA `(.L_x_199) ;  /* 0xffffff88006c7947 */ /* 0x000fea000383ffff */
.L_x_66:
[----:B------:R-:W-:-:S07]  /*ade0*/  MOV R0, UR4 ;  /* 0x0000000400007c02 */ /* 0x000fce0008000f00 */
.L_x_200:
[----:B--2---:R2:W3:Y:S02]  /*adf0*/  SYNCS.PHASECHK.TRANS64.TRYWAIT P0, [R0+URZ+0x160], R3 ;  /* 0x00016003000075a7 */ /* 0x0044e400080011ff */
[----:B---3--:R-:W-:Y:S05]  /*ae00*/  @!P0 NANOSLEEP.SYNCS 0x989680 ;  /* 0x009896800000895d */ /* 0x008fea0003900000 */
[----:B------:R-:W3:Y:S02]  /*ae10*/  @!P0 SYNCS.PHASECHK.TRANS64 P0, [R0+URZ+0x160], R3 ;  /* 0x00016003000085a7 */ /* 0x000ee400080010ff */
[----:B---3--:R-:W-:Y:S05]  /*ae20*/  @!P0 BRA `(.L_x_200) ;  /* 0xfffffffc00f08947 */ /* 0x008fea000383ffff */
[----:B------:R-:W-:Y:S05]  /*ae30*/  BRA `(.L_x_65) ;  /* 0xffffff8800c07947 */ /* 0x000fea000383ffff */
.L_x_75:
[----:B--2---:R-:W-:-:S04]  /*ae40*/  MOV R0, UR5 ;  /* 0x0000000500007c02 */ /* 0x004fc80008000f00 */
[----:B------:R2:W3:Y:S03]  /*ae50*/  SYNCS.PHASECHK.TRANS64.TRYWAIT P0, [R0+URZ+0x8], R7 ;  /* 0x00000807000075a7 */ /* 0x0004e600080011ff */
[----:B---3--:R-:W-:Y:S05]  /*ae60*/  @!P0 NANOSLEEP.SYNCS 0x989680 ;  /* 0x009896800000895d */ /* 0x008fea0003900000 */
[----:B------:R-:W3:Y:S02]  /*ae70*/  @!P0 SYNCS.PHASECHK.TRANS64 P0, [R0+URZ+0x8], R7 ;  /* 0x00000807000085a7 */ /* 0x000ee400080010ff */
[----:B---3--:R-:W-:Y:S05]  /*ae80*/  @!P0 BRA `(.L_x_75) ;  /* 0xfffffffc00ec8947 */ /* 0x008fea000383ffff */
[----:B------:R-:W-:Y:S05]  /*ae90*/  BRA `(.L_x_74) ;  /* 0xffffff8c00787947 */ /* 0x000fea000383ffff */
.L_x_77:
[----:B------:R-:W-:Y:S01]  /*aea0*/  BSSY B0, `(.L_x_201) ;  /* 0x0000006000007945 */ /* 0x000fe20003800000 */
[----:B------:R-:W-:-:S07]  /*aeb0*/  MOV R15, 0xffffffff ;  /* 0xffffffff000f7802 */ /* 0x000fce0000000f00 */
[----:B-12--5:R-:W-:Y:S05]  /*aec0*/  WARPSYNC.COLLECTIVE R15, `(.L_x_202) ;  /* 0x000000000f0c7348 */ /* 0x026fea0003c00000 */
[----:B------:R-:W-:Y:S02]  /*aed0*/  ELECT P6, UR79, PT ;  /* 0x00000000004f782f */ /* 0x000fe400038c0000 */
[----:B------:R-:W-:Y:S01]  /*aee0*/  MOV R14, UR79 ;  /* 0x0000004f000e7c02 */ /* 0x000fe20008000f00 */
[----:B-12--5:R-:W-:Y:S10]  /*aef0*/  ENDCOLLECTIVE ;  /* 0x000000000000791b */ /* 0x026ff40003800000 */
.L_x_202:
[----:B------:R-:W-:Y:S05]  /*af00*/  BSYNC B0 ;  /* 0x0000000000007941 */ /* 0x000fea0003800000 */
.L_x_201:
[----:B------:R-:W-:Y:S01]  /*af10*/  PLOP3.LUT P0, PT, P6, PT, PT, 0x80, 0x8 ;  /* 0x000000000008781c */ /* 0x000fe2000370f070 */
[----:B------:R-:W-:-:S12]  /*af20*/  BRA `(.L_x_203) ;  /* 0xffffff8c00a47947 */ /* 0x000fd8000383ffff */
.L_x_79:
[----:B--2---:R-:W-:-:S04]  /*af30*/  MOV R0, UR5 ;  /* 0x0000000500007c02 */ /* 0x004fc80008000f00 */
[----:B------:R2:W3:Y:S03]  /*af40*/  SYNCS.PHASECHK.TRANS64.TRYWAIT P0, [R0+URZ+0x8], R5 ;  /* 0x00000805000075a7 */ /* 0x0004e600080011ff */
[----:B---3--:R-:W-:Y:S05]  /*af50*/  @!P0 NANOSLEEP.SYNCS 0x989680 ;  /* 0x009896800000895d */ /* 0x008fea0003900000 */
[----:B------:R-:W3:Y:S02]  /*af60*/  @!P0 SYNCS.PHASECHK.TRANS64 P0, [R0+URZ+0x8], R5 ;  /* 0x00000805000085a7 */ /* 0x000ee400080010ff */
[----:B---3--:R-:W-:Y:S05]  /*af70*/  @!P0 BRA `(.L_x_79) ;  /* 0xfffffffc00ec8947 */ /* 0x008fea000383ffff */
[----:B------:R-:W-:Y:S05]  /*af80*/  BRA `(.L_x_78) ;  /* 0xffffff8c00a87947 */ /* 0x000fea000383ffff */
.L_x_80:
[----:B-1----:R1:W2:Y:S02]  /*af90*/  SYNCS.PHASECHK.TRANS64.TRYWAIT P0, [R0+URZ+0x150], R5 ;  /* 0x00015005000075a7 */ /* 0x0022a400080011ff */
[----:B--2---:R-:W-:Y:S05]  /*afa0*/  @!P0 NANOSLEEP.SYNCS 0x989680 ;  /* 0x009896800000895d */ /* 0x004fea0003900000 */
[----:B------:R-:W2:Y:S02]  /*afb0*/  @!P0 SYNCS.PHASECHK.TRANS64 P0, [R0+URZ+0x150], R5 ;  /* 0x00015005000085a7 */ /* 0x000ea400080010ff */
[----:B--2---:R-:W-:Y:S05]  /*afc0*/  @!P0 BRA `(.L_x_80) ;  /* 0xfffffffc00f08947 */ /* 0x004fea000383ffff */
[----:B------:R-:W-:Y:S05]  /*afd0*/  BRA `(.L_x_204) ;  /* 0xffffff9000847947 */ /* 0x000fea000383ffff */
.L_x_82:
[----:B------:R-:W-:-:S07]  /*afe0*/  MOV R0, UR23 ;  /* 0x0000001700007c02 */ /* 0x000fce0008000f00 */
.L_x_205:
[----:B-1----:R1:W2:Y:S02]  /*aff0*/  SYNCS.PHASECHK.TRANS64.TRYWAIT P0, [R0+URZ+0x190], R5 ;  /* 0x00019005000075a7 */ /* 0x0022a400080011ff */
[----:B--2---:R-:W-:Y:S05]  /*b000*/  @!P0 NANOSLEEP.SYNCS 0x989680 ;  /* 0x009896800000895d */ /* 0x004fea0003900000 */
[----:B------:R-:W2:Y:S02]  /*b010*/  @!P0 SYNCS.PHASECHK.TRANS64 P0, [R0+URZ+0x190], R5 ;  /* 0x00019005000085a7 */ /* 0x000ea400080010ff */
[----:B--2---:R-:W-:Y:S05]  /*b020*/  @!P0 BRA `(.L_x_205) ;  /* 0xfffffffc00f08947 */ /* 0x004fea000383ffff */
[----:B------:R-:W-:Y:S05]  /*b030*/  BRA `(.L_x_206) ;  /* 0xffffff9000d07947 */ /* 0x000fea000383ffff */
.L_x_85:
[----:B------:R-:W-:Y:S07]  /*b040*/  MOV R0, UR5 ;  /* 0x0000000500007c02 */ /* 0x000fee0008000f00 */
.L_x_207:
[----:B-1----:R1:W2:Y:S02]  /*b050*/  SYNCS.PHASECHK.TRANS64.TRYWAIT P0, [R0+URZ], R5 ;  /* 0x00000005000075a7 */ /* 0x0022a400080011ff */
[----:B--2---:R-:W-:Y:S05]  /*b060*/  @!P0 NANOSLEEP.SYNCS 0x989680 ;  /* 0x009896800000895d */ /* 0x004fea0003900000 */
[----:B------:R-:W2:Y:S02]  /*b070*/  @!P0 SYNCS.PHASECHK.TRANS64 P0, [R0+URZ], R5 ;  /* 0x00000005000085a7 */ /* 0x000ea400080010ff */
[----:B--2---:R-:W-:Y:S05]  /*b080*/  @!P0 BRA `(.L_x_207) ;  /* 0xfffffffc00f08947 */ /* 0x004fea000383ffff */
[----:B------:R-:W-:Y:S05]  /*b090*/  BRA `(.L_x_84) ;  /* 0xffffff9000e47947 */ /* 0x000fea000383ffff */
.L_x_89:
[----:B-1----:R-:W-:-:S07]  /*b0a0*/  MOV R0, UR4 ;  /* 0x0000000400007c02 */ /* 0x002fce0008000f00 */
.L_x_208:
[----:B-1----:R1:W2:Y:S02]  /*b0b0*/  SYNCS.PHASECHK.TRANS64.TRYWAIT P0, [R0+URZ], R3 ;  /* 0x00000003000075a7 */ /* 0x0022a400080011ff */
[----:B--2---:R-:W-:Y:S05]  /*b0c0*/  @!P0 NANOSLEEP.SYNCS 0x989680 ;  /* 0x009896800000895d */ /* 0x004fea0003900000 */
[----:B------:R-:W2:Y:S02]  /*b0d0*/  @!P0 SYNCS.PHASECHK.TRANS64 P0, [R0+URZ], R3 ;  /* 0x00000003000085a7 */ /* 0x000ea400080010ff */
[----:B--2---:R-:W-:Y:S05]  /*b0e0*/  @!P0 BRA `(.L_x_208) ;  /* 0xfffffffc00f08947 */ /* 0x004fea000383ffff */
[----:B------:R-:W-:Y:S05]  /*b0f0*/  BRA `(.L_x_209) ;  /* 0xffffff9400b07947 */ /* 0x000fea000383ffff */
.L_x_90:
[----:B------:R-:W-:-:S07]  /*b100*/  MOV R0, UR5 ;  /* 0x0000000500007c02 */ /* 0x000fce0008000f00 */
.L_x_210:
[----:B-1----:R1:W2:Y:S02]  /*b110*/  SYNCS.PHASECHK.TRANS64.TRYWAIT P0, [R0+URZ], R3 ;  /* 0x00000003000075a7 */ /* 0x0022a400080011ff */
[----:B--2---:R-:W-:Y:S05]  /*b120*/  @!P0 NANOSLEEP.SYNCS 0x989680 ;  /* 0x009896800000895d */ /* 0x004fea0003900000 */
[----:B------:R-:W2:Y:S02]  /*b130*/  @!P0 SYNCS.PHASECHK.TRANS64 P0, [R0+URZ], R3 ;  /* 0x00000003000085a7 */ /* 0x000ea400080010ff */
[----:B--2---:R-:W-:Y:S05]  /*b140*/  @!P0 BRA `(.L_x_210) ;  /* 0xfffffffc00f08947 */ /* 0x004fea000383ffff */
[----:B------:R-:W-:Y:S05]  /*b150*/  BRA `(.L_x_211) ;  /* 0xffffff9400bc7947 */ /* 0x000fea000383ffff */
.L_x_91:
[----:B------:R-:W-:-:S07]  /*b160*/  MOV R0, UR5 ;  /* 0x0000000500007c02 */ /* 0x000fce0008000f00 */
.L_x_212:
[----:B-1----:R1:W2:Y:S02]  /*b170*/  SYNCS.PHASECHK.TRANS64.TRYWAIT P0, [R0+URZ], R3 ;  /* 0x00000003000075a7 */ /* 0x0022a400080011ff */
[----:B--2---:R-:W-:Y:S05]  /*b180*/  @!P0 NANOSLEEP.SYNCS 0x989680 ;  /* 0x009896800000895d */ /* 0x004fea0003900000 */
[----:B------:R-:W2:Y:S02]  /*b190*/  @!P0 SYNCS.PHASECHK.TRANS64 P0, [R0+URZ], R3 ;  /* 0x00000003000085a7 */ /* 0x000ea400080010ff */
[----:B--2---:R-:W-:Y:S05]  /*b1a0*/  @!P0 BRA `(.L_x_212) ;  /* 0xfffffffc00f08947 */ /* 0x004fea000383ffff */
[----:B------:R-:W-:Y:S05]  /*b1b0*/  BRA `(.L_x_213) ;  /* 0xffffff9400c87947 */ /* 0x000fea000383ffff */
.L_x_94:
[----:B------:R-:W-:-:S07]  /*b1c0*/  MOV R0, UR17 ;  /* 0x0000001100007c02 */ /* 0x000fce0008000f00 */
.L_x_214:
[----:B-1----:R1:W2:Y:S02]  /*b1d0*/  SYNCS.PHASECHK.TRANS64.TRYWAIT P1, [R0+URZ+0x1d0], R3 ;  /* 0x0001d003000075a7 */ /* 0x0022a400080211ff */
[----:B--2---:R-:W-:Y:S05]  /*b1e0*/  @!P1 NANOSLEEP.SYNCS 0x989680 ;  /* 0x009896800000995d */ /* 0x004fea0003900000 */
[----:B------:R-:W2:Y:S02]  /*b1f0*/  @!P1 SYNCS.PHASECHK.TRANS64 P1, [R0+URZ+0x1d0], R3 ;  /* 0x0001d003000095a7 */ /* 0x000ea400080210ff */
[----:B--2---:R-:W-:Y:S05]  /*b200*/  @!P1 BRA `(.L_x_214) ;  /* 0xfffffffc00f09947 */ /* 0x004fea000383ffff */
[----:B------:R-:W-:Y:S05]  /*b210*/  BRA `(.L_x_215) ;  /* 0xffffff9800147947 */ /* 0x000fea000383ffff */
.L_x_99:
[----:B--2---:R2:W3:Y:S02]  /*b220*/  SYNCS.PHASECHK.TRANS64.TRYWAIT P0, [R12+URZ+0x150], R9 ;  /* 0x000150090c0075a7 */ /* 0x0044e400080011ff */
[----:B---3--:R-:W-:Y:S05]  /*b230*/  @!P0 NANOSLEEP.SYNCS 0x989680 ;  /* 0x009896800000895d */ /* 0x008fea0003900000 */
[----:B------:R-:W3:Y:S02]  /*b240*/  @!P0 SYNCS.PHASECHK.TRANS64 P0, [R12+URZ+0x150], R9 ;  /* 0x000150090c0085a7 */ /* 0x000ee400080010ff */
[----:B---3--:R-:W-:Y:S05]  /*b250*/  @!P0 BRA `(.L_x_99) ;  /* 0xfffffffc00f08947 */ /* 0x008fea000383ffff */
[----:B------:R-:W-:Y:S05]  /*b260*/  BRA `(.L_x_216) ;  /* 0xffffff9c004c7947 */ /* 0x000fea000383ffff */
.L_x_102:
[----:B------:R-:W-:Y:S07]  /*b270*/  MOV R0, UR21 ;  /* 0x0000001500007c02 */ /* 0x000fee0008000f00 */
.L_x_217:
[----:B--2---:R2:W3:Y:S02]  /*b280*/  SYNCS.PHASECHK.TRANS64.TRYWAIT P2, [R0+URZ+0x148], R11 ;  /* 0x0001480b000075a7 */ /* 0x0044e400080411ff */
[----:B---3--:R-:W-:Y:S05]  /*b290*/  @!P2 NANOSLEEP.SYNCS 0x989680 ;  /* 0x009896800000a95d */ /* 0x008fea0003900000 */
[----:B------:R-:W3:Y:S02]  /*b2a0*/  @!P2 SYNCS.PHASECHK.TRANS64 P2, [R0+URZ+0x148], R11 ;  /* 0x0001480b0000a5a7 */ /* 0x000ee400080410ff */
[----:B---3--:R-:W-:Y:S05]  /*b2b0*/  @!P2 BRA `(.L_x_217) ;  /* 0xfffffffc00f0a947 */ /* 0x008fea000383ffff */
[----:B------:R-:W-:Y:S05]  /*b2c0*/  BRA `(.L_x_101) ;  /* 0xffffffa000b47947 */ /* 0x000fea000383ffff */
.L_x_105:
[----:B--2---:R-:W-:Y:S07]  /*b2d0*/  MOV R0, UR21 ;  /* 0x0000001500007c02 */ /* 0x004fee0008000f00 */
.L_x_218:
[----:B--2---:R2:W3:Y:S02]  /*b2e0*/  SYNCS.PHASECHK.TRANS64.TRYWAIT P0, [R0+URZ+0x120], R9 ;  /* 0x00012009000075a7 */ /* 0x0044e400080011ff */
[----:B---3--:R-:W-:Y:S05]  /*b2f0*/  @!P0 NANOSLEEP.SYNCS 0x989680 ;  /* 0x009896800000895d */ /* 0x008fea0003900000 */
[----:B------:R-:W3:Y:S02]  /*b300*/  @!P0 SYNCS.PHASECHK.TRANS64 P0, [R0+URZ+0x120], R9 ;  /* 0x00012009000085a7 */ /* 0x000ee400080010ff */
[----:B---3--:R-:W-:Y:S05]  /*b310*/  @!P0 BRA `(.L_x_218) ;  /* 0xfffffffc00f08947 */ /* 0x008fea000383ffff */
[----:B------:R-:W-:Y:S05]  /*b320*/  BRA `(.L_x_219) ;  /* 0xffffffa400107947 */ /* 0x000fea000383ffff */
.L_x_106:
[----:B------:R-:W-:Y:S07]  /*b330*/  MOV R0, UR21 ;  /* 0x0000001500007c02 */ /* 0x000fee0008000f00 */
.L_x_220:
[----:B--2---:R2:W3:Y:S02]  /*b340*/  SYNCS.PHASECHK.TRANS64.TRYWAIT P0, [R0+URZ+0x128], R9 ;  /* 0x00012809000075a7 */ /* 0x0044e400080011ff */
[----:B---3--:R-:W-:Y:S05]  /*b350*/  @!P0 NANOSLEEP.SYNCS 0x989680 ;  /* 0x009896800000895d */ /* 0x008fea0003900000 */
[----:B------:R-:W3:Y:S02]  /*b360*/  @!P0 SYNCS.PHASECHK.TRANS64 P0, [R0+URZ+0x128], R9 ;  /* 0x00012809000085a7 */ /* 0x000ee400080010ff */
[----:B---3--:R-:W-:Y:S05]  /*b370*/  @!P0 BRA `(.L_x_220) ;  /* 0xfffffffc00f08947 */ /* 0x008fea000383ffff */
[----:B------:R-:W-:Y:S05]  /*b380*/  BRA `(.L_x_221) ;  /* 0xffffffa400687947 */ /* 0x000fea000383ffff */
.L_x_107:
[----:B------:R-:W-:Y:S07]  /*b390*/  MOV R0, UR21 ;  /* 0x0000001500007c02 */ /* 0x000fee0008000f00 */
.L_x_222:
[----:B--2---:R2:W3:Y:S02]  /*b3a0*/  SYNCS.PHASECHK.TRANS64.TRYWAIT P0, [R0+URZ+0x130], R9 ;  /* 0x00013009000075a7 */ /* 0x0044e400080011ff */
[----:B---3--:R-:W-:Y:S05]  /*b3b0*/  @!P0 NANOSLEEP.SYNCS 0x989680 ;  /* 0x009896800000895d */ /* 0x008fea0003900000 */
[----:B------:R-:W3:Y:S02]  /*b3c0*/  @!P0 SYNCS.PHASECHK.TRANS64 P0, [R0+URZ+0x130], R9 ;  /* 0x00013009000085a7 */ /* 0x000ee400080010ff */
[----:B---3--:R-:W-:Y:S05]  /*b3d0*/  @!P0 BRA `(.L_x_222) ;  /* 0xfffffffc00f08947 */ /* 0x008fea000383ffff */
[----:B------:R-:W-:Y:S05]  /*b3e0*/  BRA `(.L_x_223) ;  /* 0xffffffa400c47947 */ /* 0x000fea000383ffff */
.L_x_108:
[----:B------:R-:W-:Y:S07]  /*b3f0*/  MOV R0, UR21 ;  /* 0x0000001500007c02 */ /* 0x000fee0008000f00 */
.L_x_224:
[----:B--2---:R2:W3:Y:S02]  /*b400*/  SYNCS.PHASECHK.TRANS64.TRYWAIT P0, [R0+URZ+0x138], R9 ;  /* 0x00013809000075a7 */ /* 0x0044e400080011ff */
[----:B---3--:R-:W-:Y:S05]  /*b410*/  @!P0 NANOSLEEP.SYNCS 0x989680 ;  /* 0x009896800000895d */ /* 0x008fea0003900000 */
[----:B------:R-:W3:Y:S02]  /*b420*/  @!P0 SYNCS.PHASECHK.TRANS64 P0, [R0+URZ+0x138], R9 ;  /* 0x00013809000085a7 */ /* 0x000ee400080010ff */
[----:B---3--:R-:W-:Y:S05]  /*b430*/  @!P0 BRA `(.L_x_224) ;  /* 0xfffffffc00f08947 */ /* 0x008fea000383ffff */
[----:B------:R-:W-:Y:S05]  /*b440*/  BRA `(.L_x_225) ;  /* 0xffffffa800207947 */ /* 0x000fea000383ffff */
.L_x_110:
[----:B------:R-:W-:-:S07]  /*b450*/  MOV R0, UR21 ;  /* 0x0000001500007c02 */ /* 0x000fce0008000f00 */
.L_x_226:
[----:B--2---:R2:W4:Y:S02]  /*b460*/  SYNCS.PHASECHK.TRANS64.TRYWAIT P0, [R0+URZ+0x120], R3 ;  /* 0x00012003000075a7 */ /* 0x00452400080011ff */
[----:B----4-:R-:W-:Y:S05]  /*b470*/  @!P0 NANOSLEEP.SYNCS 0x989680 ;  /* 0x009896800000895d */ /* 0x010fea0003900000 */
[----:B------:R-:W4:Y:S02]  /*b480*/  @!P0 SYNCS.PHASECHK.TRANS64 P0, [R0+URZ+0x120], R3 ;  /* 0x00012003000085a7 */ /* 0x000f2400080010ff */
[----:B----4-:R-:W-:Y:S05]  /*b490*/  @!P0 BRA `(.L_x_226) ;  /* 0xfffffffc00f08947 */ /* 0x010fea000383ffff */
[----:B------:R-:W-:Y:S05]  /*b4a0*/  BRA `(.L_x_227) ;  /* 0xffffffa800b07947 */ /* 0x000fea000383ffff */
.L_x_111:
[----:B--2---:R-:W-:-:S07]  /*b4b0*/  MOV R0, UR21 ;  /* 0x0000001500007c02 */ /* 0x004fce0008000f00 */
.L_x_228:
[----:B--2---:R2:W4:Y:S02]  /*b4c0*/  SYNCS.PHASECHK.TRANS64.TRYWAIT P0, [R0+URZ+0x128], R3 ;  /* 0x00012803000075a7 */ /* 0x00452400080011ff */
[----:B----4-:R-:W-:Y:S05]  /*b4d0*/  @!P0 NANOSLEEP.SYNCS 0x989680 ;  /* 0x009896800000895d */ /* 0x010fea0003900000 */
[----:B------:R-:W4:Y:S02]  /*b4e0*/  @!P0 SYNCS.PHASECHK.TRANS64 P0, [R0+URZ+0x128], R3 ;  /* 0x00012803000085a7 */ /* 0x000f2400080010ff */
[----:B----4-:R-:W-:Y:S05]  /*b4f0*/  @!P0 BRA `(.L_x_228) ;  /* 0xfffffffc00f08947 */ /* 0x010fea000383ffff */
[----:B------:R-:W-:Y:S05]  /*b500*/  BRA `(.L_x_229) ;  /* 0xffffffa800a07947 */ /* 0x000fea000383ffff */
.L_x_112:
[----:B--2---:R-:W-:-:S07]  /*b510*/  MOV R0, UR21 ;  /* 0x0000001500007c02 */ /* 0x004fce0008000f00 */
.L_x_230:
[----:B--2---:R2:W4:Y:S02]  /*b520*/  SYNCS.PHASECHK.TRANS64.TRYWAIT P0, [R0+URZ+0x130], R3 ;  /* 0x00013003000075a7 */ /* 0x00452400080011ff */
[----:B----4-:R-:W-:Y:S05]  /*b530*/  @!P0 NANOSLEEP.SYNCS 0x989680 ;  /* 0x009896800000895d */ /* 0x010fea0003900000 */
[----:B------:R-:W4:Y:S02]  /*b540*/  @!P0 SYNCS.PHASECHK.TRANS64 P0, [R0+URZ+0x130], R3 ;  /* 0x00013003000085a7 */ /* 0x000f2400080010ff */
[----:B----4-:R-:W-:Y:S05]  /*b550*/  @!P0 BRA `(.L_x_230) ;  /* 0xfffffffc00f08947 */ /* 0x010fea000383ffff */
[----:B------:R-:W-:Y:S05]  /*b560*/  BRA `(.L_x_231) ;  /* 0xffffffa800907947 */ /* 0x000fea000383ffff */
.L_x_114:
[----:B--2---:R2:W3:Y:S02]  /*b570*/  SYNCS.PHASECHK.TRANS64.TRYWAIT P0, [R3+URZ+0x150], R0 ;  /* 0x00015000030075a7 */ /* 0x0044e400080011ff */
[----:B---3--:R-:W-:Y:S05]  /*b580*/  @!P0 NANOSLEEP.SYNCS 0x989680 ;  /* 0x009896800000895d */ /* 0x008fea0003900000 */
[----:B------:R-:W3:Y:S02]  /*b590*/  @!P0 SYNCS.PHASECHK.TRANS64 P0, [R3+URZ+0x150], R0 ;  /* 0x00015000030085a7 */ /* 0x000ee400080010ff */
[----:B---3--:R-:W-:Y:S05]  /*b5a0*/  @!P0 BRA `(.L_x_114) ;  /* 0xfffffffc00f08947 */ /* 0x008fea000383ffff */
[----:B------:R-:W-:Y:S05]  /*b5b0*/  BRA `(.L_x_232) ;  /* 0xffffffac00687947 */ /* 0x000fea000383ffff */
.L_x_125:
[----:B-1----:R-:W-:Y:S04]  /*b5c0*/  MOV R2, UR43 ;  /* 0x0000002b00027c02 */ /* 0x002fe80008000f00 */
[----:B------:R1:W2:Y:S03]  /*b5d0*/  SYNCS.PHASECHK.TRANS64.TRYWAIT P0, [R2+URZ+0x100], R3 ;  /* 0x00010003020075a7 */ /* 0x0002a600080011ff */
[----:B--2---:R-:W-:Y:S05]  /*b5e0*/  @!P0 NANOSLEEP.SYNCS 0x989680 ;  /* 0x009896800000895d */ /* 0x004fea0003900000 */
[----:B------:R-:W2:Y:S02]  /*b5f0*/  @!P0 SYNCS.PHASECHK.TRANS64 P0, [R2+URZ+0x100], R3 ;  /* 0x00010003020085a7 */ /* 0x000ea400080010ff */
[----:B--2---:R-:W-:Y:S05]  /*b600*/  @!P0 BRA `(.L_x_125) ;  /* 0xfffffffc00ec8947 */ /* 0x004fea000383ffff */
[----:B------:R-:W-:Y:S05]  /*b610*/  BRA `(.L_x_124) ;  /* 0xffffffb800bc7947 */ /* 0x000fea000383ffff */
.L_x_127:
[----:B-1----:R1:W3:Y:S02]  /*b620*/  SYNCS.PHASECHK.TRANS64.TRYWAIT P1, [R101+URZ+0x170], R0 ;  /* 0x00017000650075a7 */ /* 0x0022e400080211ff */
[----:B---3--:R-:W-:Y:S05]  /*b630*/  @!P1 NANOSLEEP.SYNCS 0x989680 ;  /* 0x009896800000995d */ /* 0x008fea0003900000 */
[----:B------:R-:W3:Y:S02]  /*b640*/  @!P1 SYNCS.PHASECHK.TRANS64 P1, [R101+URZ+0x170], R0 ;  /* 0x00017000650095a7 */ /* 0x000ee400080210ff */
[----:B---3--:R-:W-:Y:S05]  /*b650*/  @!P1 BRA `(.L_x_127) ;  /* 0xfffffffc00f09947 */ /* 0x008fea000383ffff */
[----:B------:R-:W-:Y:S05]  /*b660*/  BRA `(.L_x_126) ;  /* 0xffffffb800e47947 */ /* 0x000fea000383ffff */
.L_x_136:
[----:B---3--:R3:W4:Y:S02]  /*b670*/  SYNCS.PHASECHK.TRANS64.TRYWAIT P0, [R3+URZ+0x100], R0 ;  /* 0x00010000030075a7 */ /* 0x00872400080011ff */
[----:B----4-:R-:W-:Y:S05]  /*b680*/  @!P0 NANOSLEEP.SYNCS 0x989680 ;  /* 0x009896800000895d */ /* 0x010fea0003900000 */
[----:B------:R-:W4:Y:S02]  /*b690*/  @!P0 SYNCS.PHASECHK.TRANS64 P0, [R3+URZ+0x100], R0 ;  /* 0x00010000030085a7 */ /* 0x000f2400080010ff */
[----:B----4-:R-:W-:Y:S05]  /*b6a0*/  @!P0 BRA `(.L_x_136) ;  /* 0xfffffffc00f08947 */ /* 0x010fea000383ffff */
[----:B------:R-:W-:Y:S05]  /*b6b0*/  BRA `(.L_x_135) ;  /* 0xffffffc400d07947 */ /* 0x000fea000383ffff */
.L_x_144:
[----:B-1----:R1:W3:Y:S02]  /*b6c0*/  SYNCS.PHASECHK.TRANS64.TRYWAIT P0, [R62+URZ+0x100], R5 ;  /* 0x000100053e0075a7 */ /* 0x0022e400080011ff */
[----:B---3--:R-:W-:Y:S05]  /*b6d0*/  @!P0 NANOSLEEP.SYNCS 0x989680 ;  /* 0x009896800000895d */ /* 0x008fea0003900000 */
[----:B------:R-:W3:Y:S02]  /*b6e0*/  @!P0 SYNCS.PHASECHK.TRANS64 P0, [R62+URZ+0x100], R5 ;  /* 0x000100053e0085a7 */ /* 0x000ee400080010ff */
[----:B---3--:R-:W-:Y:S05]  /*b6f0*/  @!P0 BRA `(.L_x_144) ;  /* 0xfffffffc00f08947 */ /* 0x008fea000383ffff */
[----:B------:R-:W-:Y:S05]  /*b700*/  BRA `(.L_x_143) ;  /* 0xffffffd000e47947 */ /* 0x000fea000383ffff */
.L_x_152:
[----:B-1----:R1:W4:Y:S02]  /*b710*/  SYNCS.PHASECHK.TRANS64.TRYWAIT P0, [R62+URZ+0x100], R5 ;  /* 0x000100053e0075a7 */ /* 0x00232400080011ff */
[----:B----4-:R-:W-:Y:S05]  /*b720*/  @!P0 NANOSLEEP.SYNCS 0x989680 ;  /* 0x009896800000895d */ /* 0x010fea0003900000 */
[----:B------:R-:W4:Y:S02]  /*b730*/  @!P0 SYNCS.PHASECHK.TRANS64 P0, [R62+URZ+0x100], R5 ;  /* 0x000100053e0085a7 */ /* 0x000f2400080010ff */
[----:B----4-:R-:W-:Y:S05]  /*b740*/  @!P0 BRA `(.L_x_152) ;  /* 0xfffffffc00f08947 */ /* 0x010fea000383ffff */
[----:B------:R-:W-:Y:S05]  /*b750*/  BRA `(.L_x_151) ;  /* 0xffffffdc00f47947 */ /* 0x000fea000383ffff */
        .weak           $__internal_0_$__cuda_sm10x_tcgen05_guardrail_trap_col_being_dealloced_not_returned_by_alloc
        .type           $__internal_0_$__cuda_sm10x_tcgen05_guardrail_trap_col_being_dealloced_not_returned_by_alloc,@function
        .size           $__internal_0_$__cuda_sm10x_tcgen05_guardrail_trap_col_being_dealloced_not_returned_by_alloc,($__internal_1_$__cuda_sm10x_tcgen05_guardrail_trap_phase_invalid_during_alloc - $__internal_0_$__cuda_sm10x_tcgen05_guardrail_trap_col_being_dealloced_not_returned_by_alloc)
$__internal_0_$__cuda_sm10x_tcgen05_guardrail_trap_col_being_dealloced_not_returned_by_alloc:
[----:B------:R-:W-:Y:S05]  /*b760*/  BPT.TRAP 0x1 ;  /* 0x000000040000795c */ /* 0x000fea0000300000 */
[----:B------:R-:W-:-:S04]  /*b770*/  HFMA2 R3, -RZ, RZ, 0, 0 ;  /* 0x00000000ff037431 */ /* 0x000fc800000001ff */
[----:B------:R-:W-:Y:S05]  /*b780*/  RET.REL.NODEC R2 `(_ZN7cutlass13device_kernelINS_4gemm6kernel13GemmUniversalIN4cute5tupleIJiiiiEEENS1_10collective13CollectiveMmaINS1_35MainloopSm100TmaUmmaWarpSpecializedILi16ELi2ELi4ENS5_IJNS4_1CILi2EEENSA_ILi4EEENSA_ILi1EEEEEEEENS5_IJNSA_ILi128EEENSA_ILi256EEENSA_ILi32EEEEEENS_6half_tENS5_IJlSD_lEEESK_SL_NS4_8TiledMMAINS4_8MMA_AtomIJNS4_26SM100_MMA_F16BF16_2x1SM_SSISK_SK_fLi128ELi256ELNS4_4UMMA5MajorE0ELSQ_0ELNSP_7ScaleInE0ELSR_0EEEEEENS4_6LayoutINS5_IJSD_SD_SD_EEENS5_IJNSA_ILi0EEESW_SW_EEEEENS5_IJNS4_10UnderscoreESZ_SZ_EEEEENS4_28SM100_TMA_2SM_LOAD_MULTICASTENS4_14ComposedLayoutINS4_7SwizzleILi2ELi4ELi3EEENS4_18smem_ptr_flag_bitsILi16EEENSU_INS5_IJNSA_ILi8EEESI_EEENS5_IJSI_SD_EEEEEEEvNS4_8identityENS4_18SM100_TMA_2SM_LOADES1C_vS1D_EENS_8epilogue10collective18CollectiveEpilogueINS1G_23Sm100TmaWarpSpecializedILi4ELi2ELi32ELb1ELb0EEEJNS5_IJNSA_ILi64EEESH_SI_EEENS5_IJNSU_IS1L_SD_EENSU_INS5_IJSI_SB_EEENS5_IJSD_SG_EEEEEEEESK_SL_SK_SL_NS1G_6fusion15FusionCallbacksIS1K_NS1S_17LinearCombinationISK_fSK_fLNS_15FloatRoundStyleE2EEES1M_S1R_JEEENS4_5SM1004TMEM4LOAD26SM100_TMEM_LOAD_32dp32b32xENS4_13SM90_TMA_LOADES1C_NS4_39AutoVectorizingCopyWithAssumedAlignmentILi128EEENS4_14SM90_TMA_STOREES1C_S24_S24_EEEvvEEEEvNT_6ParamsE) ;  /* 0xffffff48021c7950 */ /* 0x000fea0003c3ffff */
        .weak           $__internal_1_$__cuda_sm10x_tcgen05_guardrail_trap_phase_invalid_during_alloc
        .type           $__internal_1_$__cuda_sm10x_tcgen05_guardrail_trap_phase_invalid_during_alloc,@function
        .size           $__internal_1_$__cuda_sm10x_tcgen05_guardrail_trap_phase_invalid_during_alloc,($__internal_2_$__cuda_sm10x_tcgen05_guardrail_trap_unallocated_columns_being_dealloced - $__internal_1_$__cuda_sm10x_tcgen05_guardrail_trap_phase_invalid_during_alloc)
$__internal_1_$__cuda_sm10x_tcgen05_guardrail_trap_phase_invalid_during_alloc:
[----:B------:R-:W-:Y:S05]  /*b790*/  BPT.TRAP 0x1 ;  /* 0x000000040000795c */ /* 0x000fea0000300000 */
[----:B------:R-:W-:-:S04]  /*b7a0*/  MOV R5, 0x0 ;  /* 0x0000000000057802 */ /* 0x000fc80000000f00 */
[----:B------:R-:W-:Y:S05]  /*b7b0*/  RET.REL.NODEC R4 `(_ZN7cutlass13device_kernelINS_4gemm6kernel13GemmUniversalIN4cute5tupleIJiiiiEEENS1_10collective13CollectiveMmaINS1_35MainloopSm100TmaUmmaWarpSpecializedILi16ELi2ELi4ENS5_IJNS4_1CILi2EEENSA_ILi4EEENSA_ILi1EEEEEEEENS5_IJNSA_ILi128EEENSA_ILi256EEENSA_ILi32EEEEEENS_6half_tENS5_IJlSD_lEEESK_SL_NS4_8TiledMMAINS4_8MMA_AtomIJNS4_26SM100_MMA_F16BF16_2x1SM_SSISK_SK_fLi128ELi256ELNS4_4UMMA5MajorE0ELSQ_0ELNSP_7ScaleInE0ELSR_0EEEEEENS4_6LayoutINS5_IJSD_SD_SD_EEENS5_IJNSA_ILi0EEESW_SW_EEEEENS5_IJNS4_10UnderscoreESZ_SZ_EEEEENS4_28SM100_TMA_2SM_LOAD_MULTICASTENS4_14ComposedLayoutINS4_7SwizzleILi2ELi4ELi3EEENS4_18smem_ptr_flag_bitsILi16EEENSU_INS5_IJNSA_ILi8EEESI_EEENS5_IJSI_SD_EEEEEEEvNS4_8identityENS4_18SM100_TMA_2SM_LOADES1C_vS1D_EENS_8epilogue10collective18CollectiveEpilogueINS1G_23Sm100TmaWarpSpecializedILi4ELi2ELi32ELb1ELb0EEEJNS5_IJNSA_ILi64EEESH_SI_EEENS5_IJNSU_IS1L_SD_EENSU_INS5_IJSI_SB_EEENS5_IJSD_SG_EEEEEEEESK_SL_SK_SL_NS1G_6fusion15FusionCallbacksIS1K_NS1S_17LinearCombinationISK_fSK_fLNS_15FloatRoundStyleE2EEES1M_S1R_JEEENS4_5SM1004TMEM4LOAD26SM100_TMEM_LOAD_32dp32b32xENS4_13SM90_TMA_LOADES1C_NS4_39AutoVectorizingCopyWithAssumedAlignmentILi128EEENS4_14SM90_TMA_STOREES1C_S24_S24_EEEvvEEEEvNT_6ParamsE) ;  /* 0xffffff4804107950 */ /* 0x000fea0003c3ffff */
        .weak           $__internal_2_$__cuda_sm10x_tcgen05_guardrail_trap_unallocated_columns_being_dealloced
        .type           $__internal_2_$__cuda_sm10x_tcgen05_guardrail_trap_unallocated_columns_being_dealloced,@function
        .size           $__internal_2_$__cuda_sm10x_tcgen05_guardrail_trap_unallocated_columns_being_dealloced,(.L_x_234 - $__internal_2_$__cuda_sm10x_tcgen05_guardrail_trap_unallocated_columns_being_dealloced)
$__internal_2_$__cuda_sm10x_tcgen05_guardrail_trap_unallocated_columns_being_dealloced:
[----:B------:R-:W-:Y:S05]  /*b7c0*/  BPT.TRAP 0x1 ;  /* 0x000000040000795c */ /* 0x000fea0000300000 */
[----:B------:R-:W-:-:S04]  /*b7d0*/  HFMA2 R3, -RZ, RZ, 0, 0 ;  /* 0x00000000ff037431 */ /* 0x000fc800000001ff */
[----:B------:R-:W-:Y:S05]  /*b7e0*/  RET.REL.NODEC R2 `(_ZN7cutlass13device_kernelINS_4gemm6kernel13GemmUniversalIN4cute5tupleIJiiiiEEENS1_10collective13CollectiveMmaINS1_35MainloopSm100TmaUmmaWarpSpecializedILi16ELi2ELi4ENS5_IJNS4_1CILi2EEENSA_ILi4EEENSA_ILi1EEEEEEEENS5_IJNSA_ILi128EEENSA_ILi256EEENSA_ILi32EEEEEENS_6half_tENS5_IJlSD_lEEESK_SL_NS4_8TiledMMAINS4_8MMA_AtomIJNS4_26SM100_MMA_F16BF16_2x1SM_SSISK_SK_fLi128ELi256ELNS4_4UMMA5MajorE0ELSQ_0ELNSP_7ScaleInE0ELSR_0EEEEEENS4_6LayoutINS5_IJSD_SD_SD_EEENS5_IJNSA_ILi0EEESW_SW_EEEEENS5_IJNS4_10UnderscoreESZ_SZ_EEEEENS4_28SM100_TMA_2SM_LOAD_MULTICASTENS4_14ComposedLayoutINS4_7SwizzleILi2ELi4ELi3EEENS4_18smem_ptr_flag_bitsILi16EEENSU_INS5_IJNSA_ILi8EEESI_EEENS5_IJSI_SD_EEEEEEEvNS4_8identityENS4_18SM100_TMA_2SM_LOADES1C_vS1D_EENS_8epilogue10collective18CollectiveEpilogueINS1G_23Sm100TmaWarpSpecializedILi4ELi2ELi32ELb1ELb0EEEJNS5_IJNSA_ILi64EEESH_SI_EEENS5_IJNSU_IS1L_SD_EENSU_INS5_IJSI_SB_EEENS5_IJSD_SG_EEEEEEEESK_SL_SK_SL_NS1G_6fusion15FusionCallbacksIS1K_NS1S_17LinearCombinationISK_fSK_fLNS_15FloatRoundStyleE2EEES1M_S1R_JEEENS4_5SM1004TMEM4LOAD26SM100_TMEM_LOAD_32dp32b32xENS4_13SM90_TMA_LOADES1C_NS4_39AutoVectorizingCopyWithAssumedAlignmentILi128EEENS4_14SM90_TMA_STOREES1C_S24_S24_EEEvvEEEEvNT_6ParamsE) ;  /* 0xffffff4802047950 */ /* 0x000fea0003c3ffff */
.L_x_233:
[----:B------:R-:W-:-:S00]  /*b7f0*/  BRA `(.L_x_233) ;  /* 0xfffffffc00fc7947 */ /* 0x000fc0000383ffff */
[----:B------:R-:W-:-:S00]  /*b800*/  NOP ;  /* 0x0000000000007918 */ /* 0x000fc00000000000 */
[----:B------:R-:W-:-:S00]  /*b810*/  NOP ;  /* 0x0000000000007918 */ /* 0x000fc00000000000 */
[----:B------:R-:W-:-:S00]  /*b820*/  NOP ;  /* 0x0000000000007918 */ /* 0x000fc00000000000 */
[----:B------:R-:W-:-:S00]  /*b830*/  NOP ;  /* 0x0000000000007918 */ /* 0x000fc00000000000 */
[----:B------:R-:W-:-:S00]  /*b840*/  NOP ;  /* 0x0000000000007918 */ /* 0x000fc00000000000 */
[----:B------:R-:W-:-:S00]  /*b850*/  NOP ;  /* 0x0000000000007918 */ /* 0x000fc00000000000 */
[----:B------:R-:W-:-:S00]  /*b860*/  NOP ;  /* 0x0000000000007918 */ /* 0x000fc00000000000 */
[----:B------:R-:W-:-:S00]  /*b870*/  NOP ;  /* 0x0000000000007918 */ /* 0x000fc00000000000 */
.L_x_234:


//--------------------- .nv.global.init           --------------------------
	.section	.nv.global.init,"aw",@progbits
.nv.global.init:
	.type		$str$27,@object
	.size		$str$27,($str$28 - $str$27)
$str$27:
        /*0000*/ 	.byte	0x28, 0x61, 0x64, 0x64, 0x72, 0x65, 0x73, 0x73, 0x20, 0x26, 0x20, 0x6d, 0x61, 0x73, 0x6b, 0x29
        /*0010*/ 	.byte	0x20, 0x3d, 0x3d, 0x20, 0x30, 0x00
	.type		$str$28,@object
	.size		$str$28,($str$26 - $str$28)
$str$28:
        /*0016*/ 	.byte	0x2f, 0x74, 0x6d, 0x70, 0x2f, 0x63, 0x75, 0x74, 0x6c, 0x61, 0x73, 0x73, 0x5f, 0x73, 0x77, 0x65
        /*0026*/ 	.byte	0x65, 0x70, 0x5f, 0x73, 0x72, 0x63, 0x2f, 0x69, 0x6e, 0x63, 0x6c, 0x75, 0x64, 0x65, 0x2f, 0x63
        /*0036*/ 	.byte	0x75, 0x74, 0x65, 0x2f, 0x70, 0x6f, 0x69, 0x6e, 0x74, 0x65, 0x72, 0x5f, 0x66, 0x6c, 0x61, 0x67
        /*0046*/ 	.byte	0x67, 0x65, 0x64, 0x2e, 0x68, 0x70, 0x70, 0x00
	.type		$str$26,@object
	.size		$str$26,($str$25 - $str$26)
$str$26:
        /*004e*/ 	.byte	0x2f, 0x74, 0x6d, 0x70, 0x2f, 0x63, 0x75, 0x74, 0x6c, 0x61, 0x73, 0x73, 0x5f, 0x73, 0x77, 0x65
        /*005e*/ 	.byte	0x65, 0x70, 0x5f, 0x73, 0x72, 0x63, 0x2f, 0x69, 0x6e, 0x63, 0x6c, 0x75, 0x64, 0x65, 0x2f, 0x63
        /*006e*/ 	.byte	0x75, 0x74, 0x65, 0x2f, 0x61, 0x74, 0x6f, 0x6d, 0x2f, 0x63, 0x6f, 0x70, 0x79, 0x5f, 0x74, 0x72
        /*007e*/ 	.byte	0x61, 0x69, 0x74, 0x73, 0x5f, 0x73, 0x6d, 0x31, 0x30, 0x30, 0x2e, 0x68, 0x70, 0x70, 0x00
	.type		$str$25,@object
	.size		$str$25,(__unnamed_1 - $str$25)
$str$25:
        /*008d*/ 	.byte	0x28, 0x28, 0x75, 0x69, 0x6e, 0x74, 0x33, 0x32, 0x5f, 0x74, 0x28, 0x74, 0x68, 0x72, 0x65, 0x61
        /*009d*/ 	.byte	0x64, 0x49, 0x64, 0x78, 0x2e, 0x78, 0x29, 0x20, 0x2f, 0x20, 0x33, 0x32, 0x29, 0x20, 0x25, 0x20
        /*00ad*/ 	.byte	0x34, 0x29, 0x20, 0x3d, 0x3d, 0x20, 0x28, 0x28, 0x28, 0x74, 0x6d, 0x65, 0x6d, 0x5f, 0x61, 0x64
        /*00bd*/ 	.byte	0x64, 0x72, 0x20, 0x3e, 0x3e, 0x20, 0x31, 0x36, 0x29, 0x20, 0x2f, 0x20, 0x33, 0x32, 0x29, 0x20
        /*00cd*/ 	.byte	0x25, 0x20, 0x34, 0x29, 0x00
	.type		__unnamed_1,@object
	.size		__unnamed_1,(__unnamed_2 - __unnamed_1)
__unnamed_1:
        /*00d2*/ 	.byte	0x61, 0x75, 0x74, 0x6f, 0x20, 0x63, 0x75, 0x74, 0x65, 0x3a, 0x3a, 0x61, 0x73, 0x5f, 0x70, 0x6f
        /* <DEDUP_REMOVED lines=24> */
        /*0262*/ 	.byte	0x39, 0x36, 0x3e, 0x3e, 0x3e, 0x3e, 0x5d, 0x00
	.type		__unnamed_2,@object
	.size		__unnamed_2,(.L_2 - __unnamed_2)
__unnamed_2:
        /* <DEDUP_REMOVED lines=42> */
        /*050a*/ 	.byte	0x3e, 0x3e, 0x5d, 0x00
.L_2:


//--------------------- .nv.shared._ZN7cutlass13device_kernelINS_4gemm6kernel13GemmUniversalIN4cute5tupleIJiiiiEEENS1_10collective13CollectiveMmaINS1_35MainloopSm100TmaUmmaWarpSpecializedILi16ELi2ELi4ENS5_IJNS4_1CILi2EEENSA_ILi4EEENSA_ILi1EEEEEEEENS5_IJNSA_ILi128EEENSA_ILi256EEENSA_ILi32EEEEEENS_6half_tENS5_IJlSD_lEEESK_SL_NS4_8TiledMMAINS4_8MMA_AtomIJNS4_26SM100_MMA_F16BF16_2x1SM_SSISK_SK_fLi128ELi256ELNS4_4UMMA5MajorE0ELSQ_0ELNSP_7ScaleInE0ELSR_0EEEEEENS4_6LayoutINS5_IJSD_SD_SD_EEENS5_IJNSA_ILi0EEESW_SW_EEEEENS5_IJNS4_10UnderscoreESZ_SZ_EEEEENS4_28SM100_TMA_2SM_LOAD_MULTICASTENS4_14ComposedLayoutINS4_7SwizzleILi2ELi4ELi3EEENS4_18smem_ptr_flag_bitsILi16EEENSU_INS5_IJNSA_ILi8EEESI_EEENS5_IJSI_SD_EEEEEEEvNS4_8identityENS4_18SM100_TMA_2SM_LOADES1C_vS1D_EENS_8epilogue10collective18CollectiveEpilogueINS1G_23Sm100TmaWarpSpecializedILi4ELi2ELi32ELb1ELb0EEEJNS5_IJNSA_ILi64EEESH_SI_EEENS5_IJNSU_IS1L_SD_EENSU_INS5_IJSI_SB_EEENS5_IJSD_SG_EEEEEEEESK_SL_SK_SL_NS1G_6fusion15FusionCallbacksIS1K_NS1S_17LinearCombinationISK_fSK_fLNS_15FloatRoundStyleE2EEES1M_S1R_JEEENS4_5SM1004TMEM4LOAD26SM100_TMEM_LOAD_32dp32b32xENS4_13SM90_TMA_LOADES1C_NS4_39AutoVectorizingCopyWithAssumedAlignmentILi128EEENS4_14SM90_TMA_STOREES1C_S24_S24_EEEvvEEEEvNT_6ParamsE --------------------------
	.section	.nv.shared._ZN7cutlass13device_kernelINS_4gemm6kernel13GemmUniversalIN4cute5tupleIJiiiiEEENS1_10collective13CollectiveMmaINS1_35MainloopSm100TmaUmmaWarpSpecializedILi16ELi2ELi4ENS5_IJNS4_1CILi2EEENSA_ILi4EEENSA_ILi1EEEEEEEENS5_IJNSA_ILi128EEENSA_ILi256EEENSA_ILi32EEEEEENS_6half_tENS5_IJlSD_lEEESK_SL_NS4_8TiledMMAINS4_8MMA_AtomIJNS4_26SM100_MMA_F16BF16_2x1SM_SSISK_SK_fLi128ELi256ELNS4_4UMMA5MajorE0ELSQ_0ELNSP_7ScaleInE0ELSR_0EEEEEENS4_6LayoutINS5_IJSD_SD_SD_EEENS5_IJNSA_ILi0EEESW_SW_EEEEENS5_IJNS4_10UnderscoreESZ_SZ_EEEEENS4_28SM100_TMA_2SM_LOAD_MULTICASTENS4_14ComposedLayoutINS4_7SwizzleILi2ELi4ELi3EEENS4_18smem_ptr_flag_bitsILi16EEENSU_INS5_IJNSA_ILi8EEESI_EEENS5_IJSI_SD_EEEEEEEvNS4_8identityENS4_18SM100_TMA_2SM_LOADES1C_vS1D_EENS_8epilogue10collective18CollectiveEpilogueINS1G_23Sm100TmaWarpSpecializedILi4ELi2ELi32ELb1ELb0EEEJNS5_IJNSA_ILi64EEESH_SI_EEENS5_IJNSU_IS1L_SD_EENSU_INS5_IJSI_SB_EEENS5_IJSD_SG_EEEEEEEESK_SL_SK_SL_NS1G_6fusion15FusionCallbacksIS1K_NS1S_17LinearCombinationISK_fSK_fLNS_15FloatRoundStyleE2EEES1M_S1R_JEEENS4_5SM1004TMEM4LOAD26SM100_TMEM_LOAD_32dp32b32xENS4_13SM90_TMA_LOADES1C_NS4_39AutoVectorizingCopyWithAssumedAlignmentILi128EEENS4_14SM90_TMA_STOREES1C_S24_S24_EEEvvEEEEvNT_6ParamsE,"aw",@nobits
	.sectionflags	@""
	.align	16
	.zero		1024


//--------------------- .nv.shared.reserved.0     --------------------------
	.section	.nv.shared.reserved.0,"aw",@nobits
	.weak		__nv_reservedSMEM_offset_0_alias
	.size		__nv_reservedSMEM_offset_0_alias, 0, 64
	.other		__nv_reservedSMEM_offset_0_alias,@"STO_CUDA_RESERVED_SHARED STV_DEFAULT"
__nv_reservedSMEM_offset_0_alias:
	.zero		0
.nv.shared.reserved.0:
	.zero		64
	.weak		__nv_reservedSMEM_tcgen05_partition
	.type		__nv_reservedSMEM_tcgen05_partition,@object
	.size		__nv_reservedSMEM_tcgen05_partition,(.L_0 - __nv_reservedSMEM_tcgen05_partition)
__nv_reservedSMEM_tcgen05_partition:
	.zero		32
.L_0:


//--------------------- .nv.global                --------------------------
	.section	.nv.global,"aw",@nobits
.nv.global:
	.type		_ZN40_INTERNAL_a0e9c943_4_k_cu_4c75b413_342504cute1_E,@object
	.size		_ZN40_INTERNAL_a0e9c943_4_k_cu_4c75b413_342504cute1_E,(_ZN40_INTERNAL_a0e9c943_4_k_cu_4c75b413_342504cuda3std3__45__cpo6cbeginE - _ZN40_INTERNAL_a0e9c943_4_k_cu_4c75b413_342504cute1_E)
_ZN40_INTERNAL_a0e9c943_4_k_cu_4c75b413_342504cute1_E:
	.zero		1
	.type		_ZN40_INTERNAL_a0e9c943_4_k_cu_4c75b413_342504cuda3std3__45__cpo6cbeginE,@object
	.size		_ZN40_INTERNAL_a0e9c943_4_k_cu_4c75b413_342504cuda3std3__45__cpo6cbeginE,(_ZN40_INTERNAL_a0e9c943_4_k_cu_4c75b413_342504cuda3std3__48in_placeE - _ZN40_INTERNAL_a0e9c943_4_k_cu_4c75b413_342504cuda3std3__45__cpo6cbeginE)
_ZN40_INTERNAL_a0e9c943_4_k_cu_4c75b413_342504cuda3std3__45__cpo6cbeginE:
	.zero		1
	.type		_ZN40_INTERNAL_a0e9c943_4_k_cu_4c75b413_342504cuda3std3__48in_placeE,@object
	.size		_ZN40_INTERNAL_a0e9c943_4_k_cu_4c75b413_342504cuda3std3__48in_placeE,(_ZN40_INTERNAL_a0e9c943_4_k_cu_4c75b413_342504cuda3std6ranges3__45__cpo9iter_moveE - _ZN40_INTERNAL_a0e9c943_4_k_cu_4c75b413_342504cuda3std3__48in_placeE)
_ZN40_INTERNAL_a0e9c943_4_k_cu_4c75b413_342504cuda3std3__48in_placeE:
	.zero		1
	.type		_ZN40_INTERNAL_a0e9c943_4_k_cu_4c75b413_342504cuda3std6ranges3__45__cpo9iter_moveE,@object
	.size		_ZN40_INTERNAL_a0e9c943_4_k_cu_4c75b413_342504cuda3std6ranges3__45__cpo9iter_moveE,(_ZN40_INTERNAL_a0e9c943_4_k_cu_4c75b413_342504cuda3std3__45__cpo5beginE - _ZN40_INTERNAL_a0e9c943_4_k_cu_4c75b413_342504cuda3std6ranges3__45__cpo9iter_moveE)
_ZN40_INTERNAL_a0e9c943_4_k_cu_4c75b413_342504cuda3std6ranges3__45__cpo9iter_moveE:
	.zero		1
	.type		_ZN40_INTERNAL_a0e9c943_4_k_cu_4c75b413_342504cuda3std3__45__cpo5beginE,@object
	.size		_ZN40_INTERNAL_a0e9c943_4_k_cu_4c75b413_342504cuda3std3__45__cpo5beginE,(_ZN40_INTERNAL_a0e9c943_4_k_cu_4c75b413_342504cuda3std3__442_GLOBAL__N__a0e9c943_4_k_cu_4c75b413_342506ignoreE - _ZN40_INTERNAL_a0e9c943_4_k_cu_4c75b413_342504cuda3std3__45__cpo5beginE)
_ZN40_INTERNAL_a0e9c943_4_k_cu_4c75b413_342504cuda3std3__45__cpo5beginE:
	.zero		1
	.type		_ZN40_INTERNAL_a0e9c943_4_k_cu_4c75b413_342504cuda3std3__442_GLOBAL__N__a0e9c943_4_k_cu_4c75b413_342506ignoreE,@object
	.size		_ZN40_INTERNAL_a0e9c943_4_k_cu_4c75b413_342504cuda3std3__442_GLOBAL__N__a0e9c943_4_k_cu_4c75b413_342506ignoreE,(_ZN40_INTERNAL_a0e9c943_4_k_cu_4c75b413_342504cute7productE - _ZN40_INTERNAL_a0e9c943_4_k_cu_4c75b413_342504cuda3std3__442_GLOBAL__N__a0e9c943_4_k_cu_4c75b413_342506ignoreE)
_ZN40_INTERNAL_a0e9c943_4_k_cu_4c75b413_342504cuda3std3__442_GLOBAL__N__a0e9c943_4_k_cu_4c75b413_342506ignoreE:
	.zero		1
	.type		_ZN40_INTERNAL_a0e9c943_4_k_cu_4c75b413_342504cute7productE,@object
	.size		_ZN40_INTERNAL_a0e9c943_4_k_cu_4c75b413_342504cute7productE,(_ZN40_INTERNAL_a0e9c943_4_k_cu_4c75b413_342504cuda3std3__45__cpo3endE - _ZN40_INTERNAL_a0e9c943_4_k_cu_4c75b413_342504cute7productE)
_ZN40_INTERNAL_a0e9c943_4_k_cu_4c75b413_342504cute7productE:
	.zero		1
	.type		_ZN40_INTERNAL_a0e9c943_4_k_cu_4c75b413_342504cuda3std3__45__cpo3endE,@object
	.size		_ZN40_INTERNAL_a0e9c943_4_k_cu_4c75b413_342504cuda3std3__45__cpo3endE,(_ZN40_INTERNAL_a0e9c943_4_k_cu_4c75b413_342504cuda3std3__419piecewise_constructE - _ZN40_INTERNAL_a0e9c943_4_k_cu_4c75b413_342504cuda3std3__45__cpo3endE)
_ZN40_INTERNAL_a0e9c943_4_k_cu_4c75b413_342504cuda3std3__45__cpo3endE:
	.zero		1
	.type		_ZN40_INTERNAL_a0e9c943_4_k_cu_4c75b413_342504cuda3std3__419piecewise_constructE,@object
	.size		_ZN40_INTERNAL_a0e9c943_4_k_cu_4c75b413_342504cuda3std3__419piecewise_constructE,(_ZN40_INTERNAL_a0e9c943_4_k_cu_4c75b413_342504cuda3std3__45__cpo4cendE - _ZN40_INTERNAL_a0e9c943_4_k_cu_4c75b413_342504cuda3std3__419piecewise_constructE)
_ZN40_INTERNAL_a0e9c943_4_k_cu_4c75b413_342504cuda3std3__419piecewise_constructE:
	.zero		1
	.type		_ZN40_INTERNAL_a0e9c943_4_k_cu_4c75b413_342504cuda3std3__45__cpo4cendE,@object
	.size		_ZN40_INTERNAL_a0e9c943_4_k_cu_4c75b413_342504cuda3std3__45__cpo4cendE,(_ZN40_INTERNAL_a0e9c943_4_k_cu_4c75b413_342504cuda3std6ranges3__45__cpo4swapE - _ZN40_INTERNAL_a0e9c943_4_k_cu_4c75b413_342504cuda3std3__45__cpo4cendE)
_ZN40_INTERNAL_a0e9c943_4_k_cu_4c75b413_342504cuda3std3__45__cpo4cendE:
	.zero		1
	.type		_ZN40_INTERNAL_a0e9c943_4_k_cu_4c75b413_342504cuda3std6ranges3__45__cpo4swapE,@object
	.size		_ZN40_INTERNAL_a0e9c943_4_k_cu_4c75b413_342504cuda3std6ranges3__45__cpo4swapE,(.L_10 - _ZN40_INTERNAL_a0e9c943_4_k_cu_4c75b413_342504cuda3std6ranges3__45__cpo4swapE)
_ZN40_INTERNAL_a0e9c943_4_k_cu_4c75b413_342504cuda3std6ranges3__45__cpo4swapE:
	.zero		1
.L_10:


//--------------------- .nv.constant0._ZN7cutlass13device_kernelINS_4gemm6kernel13GemmUniversalIN4cute5tupleIJiiiiEEENS1_10collective13CollectiveMmaINS1_35MainloopSm100TmaUmmaWarpSpecializedILi16ELi2ELi4ENS5_IJNS4_1CILi2EEENSA_ILi4EEENSA_ILi1EEEEEEEENS5_IJNSA_ILi128EEENSA_ILi256EEENSA_ILi32EEEEEENS_6half_tENS5_IJlSD_lEEESK_SL_NS4_8TiledMMAINS4_8MMA_AtomIJNS4_26SM100_MMA_F16BF16_2x1SM_SSISK_SK_fLi128ELi256ELNS4_4UMMA5MajorE0ELSQ_0ELNSP_7ScaleInE0ELSR_0EEEEEENS4_6LayoutINS5_IJSD_SD_SD_EEENS5_IJNSA_ILi0EEESW_SW_EEEEENS5_IJNS4_10UnderscoreESZ_SZ_EEEEENS4_28SM100_TMA_2SM_LOAD_MULTICASTENS4_14ComposedLayoutINS4_7SwizzleILi2ELi4ELi3EEENS4_18smem_ptr_flag_bitsILi16EEENSU_INS5_IJNSA_ILi8EEESI_EEENS5_IJSI_SD_EEEEEEEvNS4_8identityENS4_18SM100_TMA_2SM_LOADES1C_vS1D_EENS_8epilogue10collective18CollectiveEpilogueINS1G_23Sm100TmaWarpSpecializedILi4ELi2ELi32ELb1ELb0EEEJNS5_IJNSA_ILi64EEESH_SI_EEENS5_IJNSU_IS1L_SD_EENSU_INS5_IJSI_SB_EEENS5_IJSD_SG_EEEEEEEESK_SL_SK_SL_NS1G_6fusion15FusionCallbacksIS1K_NS1S_17LinearCombinationISK_fSK_fLNS_15FloatRoundStyleE2EEES1M_S1R_JEEENS4_5SM1004TMEM4LOAD26SM100_TMEM_LOAD_32dp32b32xENS4_13SM90_TMA_LOADES1C_NS4_39AutoVectorizingCopyWithAssumedAlignmentILi128EEENS4_14SM90_TMA_STOREES1C_S24_S24_EEEvvEEEEvNT_6ParamsE --------------------------
	.section	.nv.constant0._ZN7cutlass13device_kernelINS_4gemm6kernel13GemmUniversalIN4cute5tupleIJiiiiEEENS1_10collective13CollectiveMmaINS1_35MainloopSm100TmaUmmaWarpSpecializedILi16ELi2ELi4ENS5_IJNS4_1CILi2EEENSA_ILi4EEENSA_ILi1EEEEEEEENS5_IJNSA_ILi128EEENSA_ILi256EEENSA_ILi32EEEEEENS_6half_tENS5_IJlSD_lEEESK_SL_NS4_8TiledMMAINS4_8MMA_AtomIJNS4_26SM100_MMA_F16BF16_2x1SM_SSISK_SK_fLi128ELi256ELNS4_4UMMA5MajorE0ELSQ_0ELNSP_7ScaleInE0ELSR_0EEEEEENS4_6LayoutINS5_IJSD_SD_SD_EEENS5_IJNSA_ILi0EEESW_SW_EEEEENS5_IJNS4_10UnderscoreESZ_SZ_EEEEENS4_28SM100_TMA_2SM_LOAD_MULTICASTENS4_14ComposedLayoutINS4_7SwizzleILi2ELi4ELi3EEENS4_18smem_ptr_flag_bitsILi16EEENSU_INS5_IJNSA_ILi8EEESI_EEENS5_IJSI_SD_EEEEEEEvNS4_8identityENS4_18SM100_TMA_2SM_LOADES1C_vS1D_EENS_8epilogue10collective18CollectiveEpilogueINS1G_23Sm100TmaWarpSpecializedILi4ELi2ELi32ELb1ELb0EEEJNS5_IJNSA_ILi64EEESH_SI_EEENS5_IJNSU_IS1L_SD_EENSU_INS5_IJSI_SB_EEENS5_IJSD_SG_EEEEEEEESK_SL_SK_SL_NS1G_6fusion15FusionCallbacksIS1K_NS1S_17LinearCombinationISK_fSK_fLNS_15FloatRoundStyleE2EEES1M_S1R_JEEENS4_5SM1004TMEM4LOAD26SM100_TMEM_LOAD_32dp32b32xENS4_13SM90_TMA_LOADES1C_NS4_39AutoVectorizingCopyWithAssumedAlignmentILi128EEENS4_14SM90_TMA_STOREES1C_S24_S24_EEEvvEEEEvNT_6ParamsE,"a",@progbits
	.sectionflags	@""
	.align	4
.nv.constant0._ZN7cutlass13device_kernelINS_4gemm6kernel13GemmUniversalIN4cute5tupleIJiiiiEEENS1_10collective13CollectiveMmaINS1_35MainloopSm100TmaUmmaWarpSpecializedILi16ELi2ELi4ENS5_IJNS4_1CILi2EEENSA_ILi4EEENSA_ILi1EEEEEEEENS5_IJNSA_ILi128EEENSA_ILi256EEENSA_ILi32EEEEEENS_6half_tENS5_IJlSD_lEEESK_SL_NS4_8TiledMMAINS4_8MMA_AtomIJNS4_26SM100_MMA_F16BF16_2x1SM_SSISK_SK_fLi128ELi256ELNS4_4UMMA5MajorE0ELSQ_0ELNSP_7ScaleInE0ELSR_0EEEEEENS4_6LayoutINS5_IJSD_SD_SD_EEENS5_IJNSA_ILi0EEESW_SW_EEEEENS5_IJNS4_10UnderscoreESZ_SZ_EEEEENS4_28SM100_TMA_2SM_LOAD_MULTICASTENS4_14ComposedLayoutINS4_7SwizzleILi2ELi4ELi3EEENS4_18smem_ptr_flag_bitsILi16EEENSU_INS5_IJNSA_ILi8EEESI_EEENS5_IJSI_SD_EEEEEEEvNS4_8identityENS4_18SM100_TMA_2SM_LOADES1C_vS1D_EENS_8epilogue10collective18CollectiveEpilogueINS1G_23Sm100TmaWarpSpecializedILi4ELi2ELi32ELb1ELb0EEEJNS5_IJNSA_ILi64EEESH_SI_EEENS5_IJNSU_IS1L_SD_EENSU_INS5_IJSI_SB_EEENS5_IJSD_SG_EEEEEEEESK_SL_SK_SL_NS1G_6fusion15FusionCallbacksIS1K_NS1S_17LinearCombinationISK_fSK_fLNS_15FloatRoundStyleE2EEES1M_S1R_JEEENS4_5SM1004TMEM4LOAD26SM100_TMEM_LOAD_32dp32b32xENS4_13SM90_TMA_LOADES1C_NS4_39AutoVectorizingCopyWithAssumedAlignmentILi128EEENS4_14SM90_TMA_STOREES1C_S24_S24_EEEvvEEEEvNT_6ParamsE:
	.zero		2944


//--------------------- SYMBOLS --------------------------

	.type		.nv.reservedSmem.offset0,@object
	.size		.nv.reservedSmem.offset0,0x4
	.type		.nv.reservedSmem.cap,@object
	.size		.nv.reservedSmem.cap,0x4
	.type		__assertfail,@function
